	.target	sm_90a

	.elftype	@"ET_EXEC"


//--------------------- .note.nv.tkinfo           --------------------------
	.section	.note.nv.tkinfo,"",@"SHT_NOTE"
	.sectionflags	@"SHF_NOTE_NV_TKINFO"
	.tkinfo
        /*0018*/ 	.word	0x00000002
        /*0030*/ 	.string	""
        /*0030*/ 	.string	"ptxas"
        /*0030*/ 	.string	"Cuda compilation tools, release 13.0, V13.0.88"
        /*0030*/ 	.string	"Build cuda_13.0.r13.0/compiler.36424714_0"
        /*0030*/ 	.string	"-arch sm_90a -m 64 "



//--------------------- .note.nv.cuinfo           --------------------------
	.section	.note.nv.cuinfo,"",@"SHT_NOTE"
	.sectionflags	@"SHF_NOTE_NV_CUINFO"
        /*0018*/ 	.short	0x0002
        /*001a*/ 	.short	0x005a
        /*001c*/ 	.short	0x0082
	.zero		2


//--------------------- .nv.info                  --------------------------
	.section	.nv.info,"",@"SHT_CUDA_INFO"
	.align	4


	//----- nvinfo : EIATTR_REGCOUNT
	.align		4
        /*0000*/ 	.byte	0x04, 0x2f
        /*0002*/ 	.short	(.L_15 - .L_14)
	.align		4
.L_14:
        /*0004*/ 	.word	index@(_ZN7cutlass13device_kernelINS_4gemm6kernel13GemmUniversalIN4cute5tupleIJiiiiEEENS1_10collective13CollectiveMmaINS1_34MainloopSm90TmaGmmaWarpSpecializedILi4ENS5_IJNS4_1CILi2EEENSA_ILi1EEESC_EEENS1_35KernelTmaWarpSpecializedCooperativeEEENS5_IJNSA_ILi128EEESG_SG_EEENS_10tfloat32_tENS5_IJlSC_lEEESI_SJ_NS4_8TiledMMAINS4_8MMA_AtomIJNS4_4SM904GMMA30MMA_64x128x8_F32TF32TF32_SS_TNILNSN_7ScaleInE1ELSP_1EEEEEENS4_6LayoutISD_NS5_IJSC_NSA_ILi0EEEST_EEEEENS5_IJNS4_10UnderscoreESW_SW_EEEEENS4_13SM90_TMA_LOADENS4_14ComposedLayoutINS4_7SwizzleILi3ELi4ELi3EEENS4_18smem_ptr_flag_bitsILi32EEENSS_INS5_IJNSA_ILi8EEENSA_ILi32EEEEEENS5_IJS16_SC_EEEEEEEvNS4_8identityENS4_23SM90_TMA_LOAD_MULTICASTES1A_vS1B_EENS_8epilogue10collective6detail29Sm90TmaWarpSpecializedAdapterINS1F_15DefaultEpilogueISI_SJ_SJ_NS1E_6thread17LinearCombinationISI_Li1EffLNS1J_9ScaleType4KindE0ELNS_15FloatRoundStyleE2ESI_EENS1_15EpilogueDefaultEEEEEvvEEEEvNT_6ParamsE)
        /*0008*/ 	.word	0x000000a8


	//----- nvinfo : EIATTR_FRAME_SIZE
	.align		4
.L_15:
        /*000c*/ 	.byte	0x04, 0x11
        /*000e*/ 	.short	(.L_17 - .L_16)
	.align		4
.L_16:
        /*0010*/ 	.word	index@(_ZN7cutlass13device_kernelINS_4gemm6kernel13GemmUniversalIN4cute5tupleIJiiiiEEENS1_10collective13CollectiveMmaINS1_34MainloopSm90TmaGmmaWarpSpecializedILi4ENS5_IJNS4_1CILi2EEENSA_ILi1EEESC_EEENS1_35KernelTmaWarpSpecializedCooperativeEEENS5_IJNSA_ILi128EEESG_SG_EEENS_10tfloat32_tENS5_IJlSC_lEEESI_SJ_NS4_8TiledMMAINS4_8MMA_AtomIJNS4_4SM904GMMA30MMA_64x128x8_F32TF32TF32_SS_TNILNSN_7ScaleInE1ELSP_1EEEEEENS4_6LayoutISD_NS5_IJSC_NSA_ILi0EEEST_EEEEENS5_IJNS4_10UnderscoreESW_SW_EEEEENS4_13SM90_TMA_LOADENS4_14ComposedLayoutINS4_7SwizzleILi3ELi4ELi3EEENS4_18smem_ptr_flag_bitsILi32EEENSS_INS5_IJNSA_ILi8EEENSA_ILi32EEEEEENS5_IJS16_SC_EEEEEEEvNS4_8identityENS4_23SM90_TMA_LOAD_MULTICASTES1A_vS1B_EENS_8epilogue10collective6detail29Sm90TmaWarpSpecializedAdapterINS1F_15DefaultEpilogueISI_SJ_SJ_NS1E_6thread17LinearCombinationISI_Li1EffLNS1J_9ScaleType4KindE0ELNS_15FloatRoundStyleE2ESI_EENS1_15EpilogueDefaultEEEEEvvEEEEvNT_6ParamsE)
        /*0014*/ 	.word	0x00000000


	//----- nvinfo : EIATTR_MIN_STACK_SIZE
	.align		4
.L_17:
        /*0018*/ 	.byte	0x04, 0x12
        /*001a*/ 	.short	(.L_19 - .L_18)
	.align		4
.L_18:
        /*001c*/ 	.word	index@(_ZN7cutlass13device_kernelINS_4gemm6kernel13GemmUniversalIN4cute5tupleIJiiiiEEENS1_10collective13CollectiveMmaINS1_34MainloopSm90TmaGmmaWarpSpecializedILi4ENS5_IJNS4_1CILi2EEENSA_ILi1EEESC_EEENS1_35KernelTmaWarpSpecializedCooperativeEEENS5_IJNSA_ILi128EEESG_SG_EEENS_10tfloat32_tENS5_IJlSC_lEEESI_SJ_NS4_8TiledMMAINS4_8MMA_AtomIJNS4_4SM904GMMA30MMA_64x128x8_F32TF32TF32_SS_TNILNSN_7ScaleInE1ELSP_1EEEEEENS4_6LayoutISD_NS5_IJSC_NSA_ILi0EEEST_EEEEENS5_IJNS4_10UnderscoreESW_SW_EEEEENS4_13SM90_TMA_LOADENS4_14ComposedLayoutINS4_7SwizzleILi3ELi4ELi3EEENS4_18smem_ptr_flag_bitsILi32EEENSS_INS5_IJNSA_ILi8EEENSA_ILi32EEEEEENS5_IJS16_SC_EEEEEEEvNS4_8identityENS4_23SM90_TMA_LOAD_MULTICASTES1A_vS1B_EENS_8epilogue10collective6detail29Sm90TmaWarpSpecializedAdapterINS1F_15DefaultEpilogueISI_SJ_SJ_NS1E_6thread17LinearCombinationISI_Li1EffLNS1J_9ScaleType4KindE0ELNS_15FloatRoundStyleE2ESI_EENS1_15EpilogueDefaultEEEEEvvEEEEvNT_6ParamsE)
        /*0020*/ 	.word	0x00000000
.L_19:


//--------------------- .nv.compat                --------------------------
	.section	.nv.compat,"",@"SHT_CUDA_COMPAT_INFO"
	.align	4
        /*0000*/ 	.byte	0x02, 0x09, 0x01, 0x00, 0x02, 0x02, 0x04, 0x00, 0x02, 0x05, 0x05, 0x00, 0x03, 0x07, 0x01, 0x01
        /*0010*/ 	.byte	0x02, 0x03, 0x01, 0x00, 0x02, 0x06, 0x01, 0x00, 0x04, 0x0b, 0x08, 0x00, 0x00, 0x00, 0x00, 0x00
        /*0020*/ 	.byte	0x00, 0x00, 0x00, 0x00


//--------------------- .nv.info._ZN7cutlass13device_kernelINS_4gemm6kernel13GemmUniversalIN4cute5tupleIJiiiiEEENS1_10collective13CollectiveMmaINS1_34MainloopSm90TmaGmmaWarpSpecializedILi4ENS5_IJNS4_1CILi2EEENSA_ILi1EEESC_EEENS1_35KernelTmaWarpSpecializedCooperativeEEENS5_IJNSA_ILi128EEESG_SG_EEENS_10tfloat32_tENS5_IJlSC_lEEESI_SJ_NS4_8TiledMMAINS4_8MMA_AtomIJNS4_4SM904GMMA30MMA_64x128x8_F32TF32TF32_SS_TNILNSN_7ScaleInE1ELSP_1EEEEEENS4_6LayoutISD_NS5_IJSC_NSA_ILi0EEEST_EEEEENS5_IJNS4_10UnderscoreESW_SW_EEEEENS4_13SM90_TMA_LOADENS4_14ComposedLayoutINS4_7SwizzleILi3ELi4ELi3EEENS4_18smem_ptr_flag_bitsILi32EEENSS_INS5_IJNSA_ILi8EEENSA_ILi32EEEEEENS5_IJS16_SC_EEEEEEEvNS4_8identityENS4_23SM90_TMA_LOAD_MULTICASTES1A_vS1B_EENS_8epilogue10collective6detail29Sm90TmaWarpSpecializedAdapterINS1F_15DefaultEpilogueISI_SJ_SJ_NS1E_6thread17LinearCombinationISI_Li1EffLNS1J_9ScaleType4KindE0ELNS_15FloatRoundStyleE2ESI_EENS1_15EpilogueDefaultEEEEEvvEEEEvNT_6ParamsE --------------------------
	.section	.nv.info._ZN7cutlass13device_kernelINS_4gemm6kernel13GemmUniversalIN4cute5tupleIJiiiiEEENS1_10collective13CollectiveMmaINS1_34MainloopSm90TmaGmmaWarpSpecializedILi4ENS5_IJNS4_1CILi2EEENSA_ILi1EEESC_EEENS1_35KernelTmaWarpSpecializedCooperativeEEENS5_IJNSA_ILi128EEESG_SG_EEENS_10tfloat32_tENS5_IJlSC_lEEESI_SJ_NS4_8TiledMMAINS4_8MMA_AtomIJNS4_4SM904GMMA30MMA_64x128x8_F32TF32TF32_SS_TNILNSN_7ScaleInE1ELSP_1EEEEEENS4_6LayoutISD_NS5_IJSC_NSA_ILi0EEEST_EEEEENS5_IJNS4_10UnderscoreESW_SW_EEEEENS4_13SM90_TMA_LOADENS4_14ComposedLayoutINS4_7SwizzleILi3ELi4ELi3EEENS4_18smem_ptr_flag_bitsILi32EEENSS_INS5_IJNSA_ILi8EEENSA_ILi32EEEEEENS5_IJS16_SC_EEEEEEEvNS4_8identityENS4_23SM90_TMA_LOAD_MULTICASTES1A_vS1B_EENS_8epilogue10collective6detail29Sm90TmaWarpSpecializedAdapterINS1F_15DefaultEpilogueISI_SJ_SJ_NS1E_6thread17LinearCombinationISI_Li1EffLNS1J_9ScaleType4KindE0ELNS_15FloatRoundStyleE2ESI_EENS1_15EpilogueDefaultEEEEEvvEEEEvNT_6ParamsE,"",@"SHT_CUDA_INFO"
	.sectionflags	@""
	.align	4


	//----- nvinfo : EIATTR_CUDA_API_VERSION
	.align		4
        /*0000*/ 	.byte	0x04, 0x37
        /*0002*/ 	.short	(.L_21 - .L_20)
.L_20:
        /*0004*/ 	.word	0x00000082


	//----- nvinfo : EIATTR_KPARAM_INFO
	.align		4
.L_21:
        /*0008*/ 	.byte	0x04, 0x17
        /*000a*/ 	.short	(.L_23 - .L_22)
.L_22:
        /*000c*/ 	.word	0x00000000
        /*0010*/ 	.short	0x0000
        /*0012*/ 	.short	0x0070
        /*0014*/ 	.byte	0x00, 0xf0, 0x01, 0x10


	//----- nvinfo : EIATTR_SPARSE_MMA_MASK
	.align		4
.L_23:
        /*0018*/ 	.byte	0x03, 0x50
        /*001a*/ 	.short	0x0000


	//----- nvinfo : EIATTR_MAXREG_COUNT
	.align		4
        /*001c*/ 	.byte	0x03, 0x1b
        /*001e*/ 	.short	0x00a8


	//----- nvinfo : EIATTR_NUM_BARRIERS
	.align		4
        /*0020*/ 	.byte	0x02, 0x4c
        /*0022*/ 	.byte	0x01
	.zero		1


	//----- nvinfo : EIATTR_EXTERNS
	.align		4
        /*0024*/ 	.byte	0x04, 0x0f
        /*0026*/ 	.short	(.L_25 - .L_24)


	//   ....[0]....
	.align		4
.L_24:
        /*0028*/ 	.word	index@(__assertfail)


	//----- nvinfo : EIATTR_MERCURY_ISA_VERSION
	.align		4
.L_25:
        /*002c*/ 	.byte	0x03, 0x5f
        /*002e*/ 	.short	0x0101


	//----- nvinfo : EIATTR_INT_WARP_WIDE_INSTR_OFFSETS
	.align		4
        /*0030*/ 	.byte	0x04, 0x31
        /*0032*/ 	.short	(.L_27 - .L_26)


	//   ....[0]....
.L_26:
        /*0034*/ 	.word	0x00000490


	//   ....[1]....
        /*0038*/ 	.word	0x000004c0


	//   ....[2]....
        /*003c*/ 	.word	0x00000680


	//   ....[3]....
        /*0040*/ 	.word	0x00002970


	//----- nvinfo : EIATTR_COOP_GROUP_MASK_REGIDS
	.align		4
.L_27:
        /*0044*/ 	.byte	0x04, 0x29
        /*0046*/ 	.short	(.L_29 - .L_28)


	//   ....[0]....
.L_28:
        /*0048*/ 	.word	0xffffffff


	//   ....[1]....
        /*004c*/ 	.word	0xffffffff


	//   ....[2]....
        /*0050*/ 	.word	0xffffffff


	//   ....[3]....
        /*0054*/ 	.word	0xffffffff


	//   ....[4]....
        /*0058*/ 	.word	0xffffffff


	//   ....[5]....
        /*005c*/ 	.word	0xffffffff


	//----- nvinfo : EIATTR_COOP_GROUP_INSTR_OFFSETS
	.align		4
.L_29:
        /*0060*/ 	.byte	0x04, 0x28
        /*0062*/ 	.short	(.L_31 - .L_30)


	//   ....[0]....
.L_30:
        /*0064*/ 	.word	0x00000060


	//   ....[1]....
        /*0068*/ 	.word	0x00000070


	//   ....[2]....
        /*006c*/ 	.word	0x00000130


	//   ....[3]....
        /*0070*/ 	.word	0x000002d0


	//   ....[4]....
        /*0074*/ 	.word	0x00000800


	//   ....[5]....
        /*0078*/ 	.word	0x00001480


	//----- nvinfo : EIATTR_REG_RECONFIG
	.align		4
.L_31:
        /*007c*/ 	.byte	0x01, 0x54
	.zero		2


	//----- nvinfo : EIATTR_SYSCALL_OFFSETS
	.align		4
        /*0080*/ 	.byte	0x04, 0x46
        /*0082*/ 	.short	(.L_33 - .L_32)


	//   ....[0]....
.L_32:
        /*0084*/ 	.word	0x00001670


	//----- nvinfo : EIATTR_MBARRIER_INSTR_OFFSETS
	.align		4
.L_33:
        /*0088*/ 	.byte	0x04, 0x39
        /*008a*/ 	.short	(.L_35 - .L_34)


	//   ....[0]....
.L_34:
        /*008c*/ 	.word	0x00000230
        /*0090*/ 	.word	0x000000ff
        /*0094*/ 	.word	0x00000000
        /*0098*/ 	.short	0x0100
        /*009a*/ 	.byte	0x08
	.zero		1


	//   ....[1]....
        /*009c*/ 	.word	0x00000240
        /*00a0*/ 	.word	0x000000ff
        /*00a4*/ 	.word	0x00000020
        /*00a8*/ 	.short	0x0100
        /*00aa*/ 	.byte	0x08
	.zero		1


	//   ....[2]....
        /*00ac*/ 	.word	0x00000250
        /*00b0*/ 	.word	0x000000ff
        /*00b4*/ 	.word	0x00000008
        /*00b8*/ 	.short	0x0100
        /*00ba*/ 	.byte	0x08
	.zero		1


	//   ....[3]....
        /*00bc*/ 	.word	0x00000260
        /*00c0*/ 	.word	0x000000ff
        /*00c4*/ 	.word	0x00000028
        /*00c8*/ 	.short	0x0100
        /*00ca*/ 	.byte	0x08
	.zero		1


	//   ....[4]....
        /*00cc*/ 	.word	0x00000270
        /*00d0*/ 	.word	0x000000ff
        /*00d4*/ 	.word	0x00000010
        /*00d8*/ 	.short	0x0100
        /*00da*/ 	.byte	0x08
	.zero		1


	//   ....[5]....
        /*00dc*/ 	.word	0x00000280
        /*00e0*/ 	.word	0x000000ff
        /*00e4*/ 	.word	0x00000030
        /*00e8*/ 	.short	0x0100
        /*00ea*/ 	.byte	0x08
	.zero		1


	//   ....[6]....
        /*00ec*/ 	.word	0x00000290
        /*00f0*/ 	.word	0x000000ff
        /*00f4*/ 	.word	0x00000018
        /*00f8*/ 	.short	0x0100
        /*00fa*/ 	.byte	0x08
	.zero		1


	//   ....[7]....
        /*00fc*/ 	.word	0x000002a0
        /*0100*/ 	.word	0x000000ff
        /*0104*/ 	.word	0x00000038
        /*0108*/ 	.short	0x0100
        /*010a*/ 	.byte	0x08
	.zero		1


	//   ....[8]....
        /*010c*/ 	.word	0x00000720
        /*0110*/ 	.word	0x000000ff
        /*0114*/ 	.word	0x00000050
        /*0118*/ 	.short	0x0100
        /*011a*/ 	.byte	0x06
	.zero		1


	//   ....[9]....
        /*011c*/ 	.word	0x000007a0
        /*0120*/ 	.word	0x000000ff
        /*0124*/ 	.word	0x00000058
        /*0128*/ 	.short	0x0100
        /*012a*/ 	.byte	0x06
	.zero		1


	//   ....[10]....
        /*012c*/ 	.word	0x00001730
        /*0130*/ 	.word	0x00000003
        /*0134*/ 	.word	0x00000000
        /*0138*/ 	.short	0x010a
        /*013a*/ 	.byte	0x3f
	.zero		1


	//   ....[11]....
        /*013c*/ 	.word	0x00001790
        /*0140*/ 	.word	0x00000003
        /*0144*/ 	.word	0x00000000
        /*0148*/ 	.short	0x010a
        /*014a*/ 	.byte	0x3f
	.zero		1


	//   ....[12]....
        /*014c*/ 	.word	0x00002040
        /*0150*/ 	.word	0x00000005
        /*0154*/ 	.word	0x00000000
        /*0158*/ 	.short	0x010a
        /*015a*/ 	.byte	0x3f
	.zero		1


	//   ....[13]....
        /*015c*/ 	.word	0x00002080
        /*0160*/ 	.word	0x00000005
        /*0164*/ 	.word	0x00000000
        /*0168*/ 	.short	0x010a
        /*016a*/ 	.byte	0x3f
	.zero		1


	//   ....[14]....
        /*016c*/ 	.word	0x00002820
        /*0170*/ 	.word	0x00000004
        /*0174*/ 	.word	0x00000000
        /*0178*/ 	.short	0x0101
        /*017a*/ 	.byte	0x3f
	.zero		1


	//   ....[15]....
        /*017c*/ 	.word	0x000029e0
        /*0180*/ 	.word	0x00000000
        /*0184*/ 	.word	0x00000000
        /*0188*/ 	.short	0x0101
        /*018a*/ 	.byte	0x3f
	.zero		1


	//   ....[16]....
        /*018c*/ 	.word	0x00007ad0
        /*0190*/ 	.word	0x00000017
        /*0194*/ 	.word	0x00000020
        /*0198*/ 	.short	0x010a
        /*019a*/ 	.byte	0x3f
	.zero		1


	//   ....[17]....
        /*019c*/ 	.word	0x000080b0
        /*01a0*/ 	.word	0x00000005
        /*01a4*/ 	.word	0x00000058
        /*01a8*/ 	.short	0x0101
        /*01aa*/ 	.byte	0x3f
	.zero		1


	//   ....[18]....
        /*01ac*/ 	.word	0x000087d0
        /*01b0*/ 	.word	0x00000007
        /*01b4*/ 	.word	0x00000000
        /*01b8*/ 	.short	0x010a
        /*01ba*/ 	.byte	0x3f
	.zero		1


	//   ....[19]....
        /*01bc*/ 	.word	0x00008850
        /*01c0*/ 	.word	0x00000006
        /*01c4*/ 	.word	0x00000000
        /*01c8*/ 	.short	0x010a
        /*01ca*/ 	.byte	0x3f
	.zero		1


	//   ....[20]....
        /*01cc*/ 	.word	0x000088e0
        /*01d0*/ 	.word	0x00000007
        /*01d4*/ 	.word	0x00000000
        /*01d8*/ 	.short	0x010a
        /*01da*/ 	.byte	0x3f
	.zero		1


	//   ....[21]....
        /*01dc*/ 	.word	0x00008970
        /*01e0*/ 	.word	0x00000005
        /*01e4*/ 	.word	0x00000000
        /*01e8*/ 	.short	0x010a
        /*01ea*/ 	.byte	0x3f
	.zero		1


	//   ....[22]....
        /*01ec*/ 	.word	0x000089d0
        /*01f0*/ 	.word	0x00000003
        /*01f4*/ 	.word	0x00000000
        /*01f8*/ 	.short	0x010a
        /*01fa*/ 	.byte	0x3f
	.zero		1


	//   ....[23]....
        /*01fc*/ 	.word	0x00008a20
        /*0200*/ 	.word	0x00000005
        /*0204*/ 	.word	0x00000000
        /*0208*/ 	.short	0x010a
        /*020a*/ 	.byte	0x3f
	.zero		1


	//   ....[24]....
        /*020c*/ 	.word	0x00008af0
        /*0210*/ 	.word	0x00000017
        /*0214*/ 	.word	0x00000020
        /*0218*/ 	.short	0x010a
        /*021a*/ 	.byte	0x3f
	.zero		1


	//   ....[25]....
        /*021c*/ 	.word	0x00008bc0
        /*0220*/ 	.word	0x00000007
        /*0224*/ 	.word	0x00000000
        /*0228*/ 	.short	0x010a
        /*022a*/ 	.byte	0x3f
	.zero		1


	//   ....[26]....
        /*022c*/ 	.word	0x00008c10
        /*0230*/ 	.word	0x00000006
        /*0234*/ 	.word	0x00000000
        /*0238*/ 	.short	0x010a
        /*023a*/ 	.byte	0x3f
	.zero		1


	//   ....[27]....
        /*023c*/ 	.word	0x00008c60
        /*0240*/ 	.word	0x00000007
        /*0244*/ 	.word	0x00000000
        /*0248*/ 	.short	0x010a
        /*024a*/ 	.byte	0x3f
	.zero		1


	//----- nvinfo : EIATTR_NUM_MBARRIERS
	.align		4
.L_35:
        /*024c*/ 	.byte	0x03, 0x38
        /*024e*/ 	.short	0x000a


	//----- nvinfo : EIATTR_EXIT_INSTR_OFFSETS
	.align		4
        /*0250*/ 	.byte	0x04, 0x1c
        /*0252*/ 	.short	(.L_37 - .L_36)


	//   ....[0]....
.L_36:
        /*0254*/ 	.word	0x000009d0


	//   ....[1]....
        /*0258*/ 	.word	0x000011e0


	//   ....[2]....
        /*025c*/ 	.word	0x00007250


	//   ....[3]....
        /*0260*/ 	.word	0x000077b0


	//   ....[4]....
        /*0264*/ 	.word	0x000089c0


	//----- nvinfo : EIATTR_MAX_THREADS
	.align		4
.L_37:
        /*0268*/ 	.byte	0x04, 0x05
        /*026a*/ 	.short	(.L_39 - .L_38)
.L_38:
        /*026c*/ 	.word	0x00000180
        /*0270*/ 	.word	0x00000001
        /*0274*/ 	.word	0x00000001


	//----- nvinfo : EIATTR_CRS_STACK_SIZE
	.align		4
.L_39:
        /*0278*/ 	.byte	0x04, 0x1e
        /*027a*/ 	.short	(.L_41 - .L_40)
.L_40:
        /*027c*/ 	.word	0x00000000


	//----- nvinfo : EIATTR_CBANK_PARAM_SIZE
	.align		4
.L_41:
        /*0280*/ 	.byte	0x03, 0x19
        /*0282*/ 	.short	0x0470


	//----- nvinfo : EIATTR_PARAM_CBANK
	.align		4
        /*0284*/ 	.byte	0x04, 0x0a
        /*0286*/ 	.short	(.L_43 - .L_42)
	.align		4
.L_42:
        /*0288*/ 	.word	index@(.nv.constant0._ZN7cutlass13device_kernelINS_4gemm6kernel13GemmUniversalIN4cute5tupleIJiiiiEEENS1_10collective13CollectiveMmaINS1_34MainloopSm90TmaGmmaWarpSpecializedILi4ENS5_IJNS4_1CILi2EEENSA_ILi1EEESC_EEENS1_35KernelTmaWarpSpecializedCooperativeEEENS5_IJNSA_ILi128EEESG_SG_EEENS_10tfloat32_tENS5_IJlSC_lEEESI_SJ_NS4_8TiledMMAINS4_8MMA_AtomIJNS4_4SM904GMMA30MMA_64x128x8_F32TF32TF32_SS_TNILNSN_7ScaleInE1ELSP_1EEEEEENS4_6LayoutISD_NS5_IJSC_NSA_ILi0EEEST_EEEEENS5_IJNS4_10UnderscoreESW_SW_EEEEENS4_13SM90_TMA_LOADENS4_14ComposedLayoutINS4_7SwizzleILi3ELi4ELi3EEENS4_18smem_ptr_flag_bitsILi32EEENSS_INS5_IJNSA_ILi8EEENSA_ILi32EEEEEENS5_IJS16_SC_EEEEEEEvNS4_8identityENS4_23SM90_TMA_LOAD_MULTICASTES1A_vS1B_EENS_8epilogue10collective6detail29Sm90TmaWarpSpecializedAdapterINS1F_15DefaultEpilogueISI_SJ_SJ_NS1E_6thread17LinearCombinationISI_Li1EffLNS1J_9ScaleType4KindE0ELNS_15FloatRoundStyleE2ESI_EENS1_15EpilogueDefaultEEEEEvvEEEEvNT_6ParamsE)
        /*028c*/ 	.short	0x0210
        /*028e*/ 	.short	0x0470


	//----- nvinfo : EIATTR_SW_WAR
	.align		4
.L_43:
        /*0290*/ 	.byte	0x04, 0x36
        /*0292*/ 	.short	(.L_45 - .L_44)
.L_44:
        /*0294*/ 	.word	0x00000008
.L_45:


//--------------------- .nv.callgraph             --------------------------
	.section	.nv.callgraph,"",@"SHT_CUDA_CALLGRAPH"
	.align	4
	.sectionentsize	8
	.align		4
        /*0000*/ 	.word	0x00000000
	.align		4
        /*0004*/ 	.word	0xffffffff
	.align		4
        /*0008*/ 	.word	index@(_ZN7cutlass13device_kernelINS_4gemm6kernel13GemmUniversalIN4cute5tupleIJiiiiEEENS1_10collective13CollectiveMmaINS1_34MainloopSm90TmaGmmaWarpSpecializedILi4ENS5_IJNS4_1CILi2EEENSA_ILi1EEESC_EEENS1_35KernelTmaWarpSpecializedCooperativeEEENS5_IJNSA_ILi128EEESG_SG_EEENS_10tfloat32_tENS5_IJlSC_lEEESI_SJ_NS4_8TiledMMAINS4_8MMA_AtomIJNS4_4SM904GMMA30MMA_64x128x8_F32TF32TF32_SS_TNILNSN_7ScaleInE1ELSP_1EEEEEENS4_6LayoutISD_NS5_IJSC_NSA_ILi0EEEST_EEEEENS5_IJNS4_10UnderscoreESW_SW_EEEEENS4_13SM90_TMA_LOADENS4_14ComposedLayoutINS4_7SwizzleILi3ELi4ELi3EEENS4_18smem_ptr_flag_bitsILi32EEENSS_INS5_IJNSA_ILi8EEENSA_ILi32EEEEEENS5_IJS16_SC_EEEEEEEvNS4_8identityENS4_23SM90_TMA_LOAD_MULTICASTES1A_vS1B_EENS_8epilogue10collective6detail29Sm90TmaWarpSpecializedAdapterINS1F_15DefaultEpilogueISI_SJ_SJ_NS1E_6thread17LinearCombinationISI_Li1EffLNS1J_9ScaleType4KindE0ELNS_15FloatRoundStyleE2ESI_EENS1_15EpilogueDefaultEEEEEvvEEEEvNT_6ParamsE)
	.align		4
        /*000c*/ 	.word	index@(__assertfail)
	.align		4
        /*0010*/ 	.word	0x00000000
	.align		4
        /*0014*/ 	.word	0xfffffffe
	.align		4
        /*0018*/ 	.word	0x00000000
	.align		4
        /*001c*/ 	.word	0xfffffffd
	.align		4
        /*0020*/ 	.word	0x00000000
	.align		4
        /*0024*/ 	.word	0xfffffffc


//--------------------- .nv.constant4             --------------------------
	.section	.nv.constant4,"a",@progbits
	.align	8
	.align		8
.nv.constant4:
        /*0000*/ 	.dword	__assertfail
	.align		8
        /*0008*/ 	.dword	__unnamed_1
	.align		8
        /*0010*/ 	.dword	_ZN39_INTERNAL_26488108_4_k_cu_ea3ae56d_68544cuda3std3__45__cpo5beginE
	.align		8
        /*0018*/ 	.dword	_ZN39_INTERNAL_26488108_4_k_cu_ea3ae56d_68544cuda3std3__45__cpo3endE
	.align		8
        /*0020*/ 	.dword	_ZN39_INTERNAL_26488108_4_k_cu_ea3ae56d_68544cuda3std3__45__cpo6cbeginE
	.align		8
        /*0028*/ 	.dword	_ZN39_INTERNAL_26488108_4_k_cu_ea3ae56d_68544cuda3std3__45__cpo4cendE
	.align		8
        /*0030*/ 	.dword	_ZN39_INTERNAL_26488108_4_k_cu_ea3ae56d_68544cuda3std3__441_GLOBAL__N__26488108_4_k_cu_ea3ae56d_68546ignoreE
	.align		8
        /*0038*/ 	.dword	_ZN39_INTERNAL_26488108_4_k_cu_ea3ae56d_68544cuda3std3__419piecewise_constructE
	.align		8
        /*0040*/ 	.dword	_ZN39_INTERNAL_26488108_4_k_cu_ea3ae56d_68544cuda3std3__48in_placeE
	.align		8
        /*0048*/ 	.dword	_ZN39_INTERNAL_26488108_4_k_cu_ea3ae56d_68544cuda3std6ranges3__45__cpo4swapE
	.align		8
        /*0050*/ 	.dword	_ZN39_INTERNAL_26488108_4_k_cu_ea3ae56d_68544cuda3std6ranges3__45__cpo9iter_moveE
	.align		8
        /*0058*/ 	.dword	_ZN39_INTERNAL_26488108_4_k_cu_ea3ae56d_68544cute7productE
	.align		8
        /*0060*/ 	.dword	_ZN39_INTERNAL_26488108_4_k_cu_ea3ae56d_68544cute1_E
	.align		8
        /*0068*/ 	.dword	$str$22
	.align		8
        /*0070*/ 	.dword	$str$23


//--------------------- .text._ZN7cutlass13device_kernelINS_4gemm6kernel13GemmUniversalIN4cute5tupleIJiiiiEEENS1_10collective13CollectiveMmaINS1_34MainloopSm90TmaGmmaWarpSpecializedILi4ENS5_IJNS4_1CILi2EEENSA_ILi1EEESC_EEENS1_35KernelTmaWarpSpecializedCooperativeEEENS5_IJNSA_ILi128EEESG_SG_EEENS_10tfloat32_tENS5_IJlSC_lEEESI_SJ_NS4_8TiledMMAINS4_8MMA_AtomIJNS4_4SM904GMMA30MMA_64x128x8_F32TF32TF32_SS_TNILNSN_7ScaleInE1ELSP_1EEEEEENS4_6LayoutISD_NS5_IJSC_NSA_ILi0EEEST_EEEEENS5_IJNS4_10UnderscoreESW_SW_EEEEENS4_13SM90_TMA_LOADENS4_14ComposedLayoutINS4_7SwizzleILi3ELi4ELi3EEENS4_18smem_ptr_flag_bitsILi32EEENSS_INS5_IJNSA_ILi8EEENSA_ILi32EEEEEENS5_IJS16_SC_EEEEEEEvNS4_8identityENS4_23SM90_TMA_LOAD_MULTICASTES1A_vS1B_EENS_8epilogue10collective6detail29Sm90TmaWarpSpecializedAdapterINS1F_15DefaultEpilogueISI_SJ_SJ_NS1E_6thread17LinearCombinationISI_Li1EffLNS1J_9ScaleType4KindE0ELNS_15FloatRoundStyleE2ESI_EENS1_15EpilogueDefaultEEEEEvvEEEEvNT_6ParamsE --------------------------
	.section	.text._ZN7cutlass13device_kernelINS_4gemm6kernel13GemmUniversalIN4cute5tupleIJiiiiEEENS1_10collective13CollectiveMmaINS1_34MainloopSm90TmaGmmaWarpSpecializedILi4ENS5_IJNS4_1CILi2EEENSA_ILi1EEESC_EEENS1_35KernelTmaWarpSpecializedCooperativeEEENS5_IJNSA_ILi128EEESG_SG_EEENS_10tfloat32_tENS5_IJlSC_lEEESI_SJ_NS4_8TiledMMAINS4_8MMA_AtomIJNS4_4SM904GMMA30MMA_64x128x8_F32TF32TF32_SS_TNILNSN_7ScaleInE1ELSP_1EEEEEENS4_6LayoutISD_NS5_IJSC_NSA_ILi0EEEST_EEEEENS5_IJNS4_10UnderscoreESW_SW_EEEEENS4_13SM90_TMA_LOADENS4_14ComposedLayoutINS4_7SwizzleILi3ELi4ELi3EEENS4_18smem_ptr_flag_bitsILi32EEENSS_INS5_IJNSA_ILi8EEENSA_ILi32EEEEEENS5_IJS16_SC_EEEEEEEvNS4_8identityENS4_23SM90_TMA_LOAD_MULTICASTES1A_vS1B_EENS_8epilogue10collective6detail29Sm90TmaWarpSpecializedAdapterINS1F_15DefaultEpilogueISI_SJ_SJ_NS1E_6thread17LinearCombinationISI_Li1EffLNS1J_9ScaleType4KindE0ELNS_15FloatRoundStyleE2ESI_EENS1_15EpilogueDefaultEEEEEvvEEEEvNT_6ParamsE,"ax",@progbits
	.align	128
.text._ZN7cutlass13device_kernelINS_4gemm6kernel13GemmUniversalIN4cute5tupleIJiiiiEEENS1_10collective13CollectiveMmaINS1_34MainloopSm90TmaGmmaWarpSpecializedILi4ENS5_IJNS4_1CILi2EEENSA_ILi1EEESC_EEENS1_35KernelTmaWarpSpecializedCooperativeEEENS5_IJNSA_ILi128EEESG_SG_EEENS_10tfloat32_tENS5_IJlSC_lEEESI_SJ_NS4_8TiledMMAINS4_8MMA_AtomIJNS4_4SM904GMMA30MMA_64x128x8_F32TF32TF32_SS_TNILNSN_7ScaleInE1ELSP_1EEEEEENS4_6LayoutISD_NS5_IJSC_NSA_ILi0EEEST_EEEEENS5_IJNS4_10UnderscoreESW_SW_EEEEENS4_13SM90_TMA_LOADENS4_14ComposedLayoutINS4_7SwizzleILi3ELi4ELi3EEENS4_18smem_ptr_flag_bitsILi32EEENSS_INS5_IJNSA_ILi8EEENSA_ILi32EEEEEENS5_IJS16_SC_EEEEEEEvNS4_8identityENS4_23SM90_TMA_LOAD_MULTICASTES1A_vS1B_EENS_8epilogue10collective6detail29Sm90TmaWarpSpecializedAdapterINS1F_15DefaultEpilogueISI_SJ_SJ_NS1E_6thread17LinearCombinationISI_Li1EffLNS1J_9ScaleType4KindE0ELNS_15FloatRoundStyleE2ESI_EENS1_15EpilogueDefaultEEEEEvvEEEEvNT_6ParamsE:
        .type           _ZN7cutlass13device_kernelINS_4gemm6kernel13GemmUniversalIN4cute5tupleIJiiiiEEENS1_10collective13CollectiveMmaINS1_34MainloopSm90TmaGmmaWarpSpecializedILi4ENS5_IJNS4_1CILi2EEENSA_ILi1EEESC_EEENS1_35KernelTmaWarpSpecializedCooperativeEEENS5_IJNSA_ILi128EEESG_SG_EEENS_10tfloat32_tENS5_IJlSC_lEEESI_SJ_NS4_8TiledMMAINS4_8MMA_AtomIJNS4_4SM904GMMA30MMA_64x128x8_F32TF32TF32_SS_TNILNSN_7ScaleInE1ELSP_1EEEEEENS4_6LayoutISD_NS5_IJSC_NSA_ILi0EEEST_EEEEENS5_IJNS4_10UnderscoreESW_SW_EEEEENS4_13SM90_TMA_LOADENS4_14ComposedLayoutINS4_7SwizzleILi3ELi4ELi3EEENS4_18smem_ptr_flag_bitsILi32EEENSS_INS5_IJNSA_ILi8EEENSA_ILi32EEEEEENS5_IJS16_SC_EEEEEEEvNS4_8identityENS4_23SM90_TMA_LOAD_MULTICASTES1A_vS1B_EENS_8epilogue10collective6detail29Sm90TmaWarpSpecializedAdapterINS1F_15DefaultEpilogueISI_SJ_SJ_NS1E_6thread17LinearCombinationISI_Li1EffLNS1J_9ScaleType4KindE0ELNS_15FloatRoundStyleE2ESI_EENS1_15EpilogueDefaultEEEEEvvEEEEvNT_6ParamsE,@function
        .size           _ZN7cutlass13device_kernelINS_4gemm6kernel13GemmUniversalIN4cute5tupleIJiiiiEEENS1_10collective13CollectiveMmaINS1_34MainloopSm90TmaGmmaWarpSpecializedILi4ENS5_IJNS4_1CILi2EEENSA_ILi1EEESC_EEENS1_35KernelTmaWarpSpecializedCooperativeEEENS5_IJNSA_ILi128EEESG_SG_EEENS_10tfloat32_tENS5_IJlSC_lEEESI_SJ_NS4_8TiledMMAINS4_8MMA_AtomIJNS4_4SM904GMMA30MMA_64x128x8_F32TF32TF32_SS_TNILNSN_7ScaleInE1ELSP_1EEEEEENS4_6LayoutISD_NS5_IJSC_NSA_ILi0EEEST_EEEEENS5_IJNS4_10UnderscoreESW_SW_EEEEENS4_13SM90_TMA_LOADENS4_14ComposedLayoutINS4_7SwizzleILi3ELi4ELi3EEENS4_18smem_ptr_flag_bitsILi32EEENSS_INS5_IJNSA_ILi8EEENSA_ILi32EEEEEENS5_IJS16_SC_EEEEEEEvNS4_8identityENS4_23SM90_TMA_LOAD_MULTICASTES1A_vS1B_EENS_8epilogue10collective6detail29Sm90TmaWarpSpecializedAdapterINS1F_15DefaultEpilogueISI_SJ_SJ_NS1E_6thread17LinearCombinationISI_Li1EffLNS1J_9ScaleType4KindE0ELNS_15FloatRoundStyleE2ESI_EENS1_15EpilogueDefaultEEEEEvvEEEEvNT_6ParamsE,(.L_x_197 - _ZN7cutlass13device_kernelINS_4gemm6kernel13GemmUniversalIN4cute5tupleIJiiiiEEENS1_10collective13CollectiveMmaINS1_34MainloopSm90TmaGmmaWarpSpecializedILi4ENS5_IJNS4_1CILi2EEENSA_ILi1EEESC_EEENS1_35KernelTmaWarpSpecializedCooperativeEEENS5_IJNSA_ILi128EEESG_SG_EEENS_10tfloat32_tENS5_IJlSC_lEEESI_SJ_NS4_8TiledMMAINS4_8MMA_AtomIJNS4_4SM904GMMA30MMA_64x128x8_F32TF32TF32_SS_TNILNSN_7ScaleInE1ELSP_1EEEEEENS4_6LayoutISD_NS5_IJSC_NSA_ILi0EEEST_EEEEENS5_IJNS4_10UnderscoreESW_SW_EEEEENS4_13SM90_TMA_LOADENS4_14ComposedLayoutINS4_7SwizzleILi3ELi4ELi3EEENS4_18smem_ptr_flag_bitsILi32EEENSS_INS5_IJNSA_ILi8EEENSA_ILi32EEEEEENS5_IJS16_SC_EEEEEEEvNS4_8identityENS4_23SM90_TMA_LOAD_MULTICASTES1A_vS1B_EENS_8epilogue10collective6detail29Sm90TmaWarpSpecializedAdapterINS1F_15DefaultEpilogueISI_SJ_SJ_NS1E_6thread17LinearCombinationISI_Li1EffLNS1J_9ScaleType4KindE0ELNS_15FloatRoundStyleE2ESI_EENS1_15EpilogueDefaultEEEEEvvEEEEvNT_6ParamsE)
        .other          _ZN7cutlass13device_kernelINS_4gemm6kernel13GemmUniversalIN4cute5tupleIJiiiiEEENS1_10collective13CollectiveMmaINS1_34MainloopSm90TmaGmmaWarpSpecializedILi4ENS5_IJNS4_1CILi2EEENSA_ILi1EEESC_EEENS1_35KernelTmaWarpSpecializedCooperativeEEENS5_IJNSA_ILi128EEESG_SG_EEENS_10tfloat32_tENS5_IJlSC_lEEESI_SJ_NS4_8TiledMMAINS4_8MMA_AtomIJNS4_4SM904GMMA30MMA_64x128x8_F32TF32TF32_SS_TNILNSN_7ScaleInE1ELSP_1EEEEEENS4_6LayoutISD_NS5_IJSC_NSA_ILi0EEEST_EEEEENS5_IJNS4_10UnderscoreESW_SW_EEEEENS4_13SM90_TMA_LOADENS4_14ComposedLayoutINS4_7SwizzleILi3ELi4ELi3EEENS4_18smem_ptr_flag_bitsILi32EEENSS_INS5_IJNSA_ILi8EEENSA_ILi32EEEEEENS5_IJS16_SC_EEEEEEEvNS4_8identityENS4_23SM90_TMA_LOAD_MULTICASTES1A_vS1B_EENS_8epilogue10collective6detail29Sm90TmaWarpSpecializedAdapterINS1F_15DefaultEpilogueISI_SJ_SJ_NS1E_6thread17LinearCombinationISI_Li1EffLNS1J_9ScaleType4KindE0ELNS_15FloatRoundStyleE2ESI_EENS1_15EpilogueDefaultEEEEEvvEEEEvNT_6ParamsE,@"STO_CUDA_ENTRY STV_DEFAULT"
_ZN7cutlass13device_kernelINS_4gemm6kernel13GemmUniversalIN4cute5tupleIJiiiiEEENS1_10collective13CollectiveMmaINS1_34MainloopSm90TmaGmmaWarpSpecializedILi4ENS5_IJNS4_1CILi2EEENSA_ILi1EEESC_EEENS1_35KernelTmaWarpSpecializedCooperativeEEENS5_IJNSA_ILi128EEESG_SG_EEENS_10tfloat32_tENS5_IJlSC_lEEESI_SJ_NS4_8TiledMMAINS4_8MMA_AtomIJNS4_4SM904GMMA30MMA_64x128x8_F32TF32TF32_SS_TNILNSN_7ScaleInE1ELSP_1EEEEEENS4_6LayoutISD_NS5_IJSC_NSA_ILi0EEEST_EEEEENS5_IJNS4_10UnderscoreESW_SW_EEEEENS4_13SM90_TMA_LOADENS4_14ComposedLayoutINS4_7SwizzleILi3ELi4ELi3EEENS4_18smem_ptr_flag_bitsILi32EEENSS_INS5_IJNSA_ILi8EEENSA_ILi32EEEEEENS5_IJS16_SC_EEEEEEEvNS4_8identityENS4_23SM90_TMA_LOAD_MULTICASTES1A_vS1B_EENS_8epilogue10collective6detail29Sm90TmaWarpSpecializedAdapterINS1F_15DefaultEpilogueISI_SJ_SJ_NS1E_6thread17LinearCombinationISI_Li1EffLNS1J_9ScaleType4KindE0ELNS_15FloatRoundStyleE2ESI_EENS1_15EpilogueDefaultEEEEEvvEEEEvNT_6ParamsE:
[----:B------:R-:W0:Y:S01]  /*0000*/  LDC R1, c[0x0][0x28] ;  /* 0x00000a00ff017b82 */ /* 0x000e220000000800 */
[----:B------:R-:W1:Y:S01]  /*0010*/  S2R R95, SR_TID.X ;  /* 0x00000000005f7919 */ /* 0x000e620000002100 */
[----:B------:R-:W-:Y:S01]  /*0020*/  ELECT P0, URZ, PT ;  /* 0x00000000003f782f */ /* 0x000fe20003800000 */
[----:B------:R-:W-:Y:S01]  /*0030*/  BSSY B0, `(.L_x_0) ;  /* 0x000000f000007945 */ /* 0x000fe20003800000 */
[--C-:B-1----:R-:W-:Y:S02]  /*0040*/  SHF.R.U32.HI R0, RZ, 0x5, R95.reuse ;  /* 0x00000005ff007819 */ /* 0x102fe4000001165f */
[----:B------:R-:W-:-:S03]  /*0050*/  SHF.R.U32.HI R6, RZ, 0x7, R95 ;  /* 0x00000007ff067819 */ /* 0x000fc6000001165f */
[----:B------:R-:W1:Y:S04]  /*0060*/  SHFL.IDX PT, R3, R0, RZ, 0x1f ;  /* 0x00001fff00037589 */ /* 0x000e6800000e0000 */
[----:B------:R2:W3:Y:S01]  /*0070*/  SHFL.IDX PT, R2, R6, RZ, 0x1f ;  /* 0x00001fff06027589 */ /* 0x0004e200000e0000 */
[----:B-1----:R-:W-:-:S13]  /*0080*/  ISETP.NE.OR P0, PT, R3, RZ, !P0 ;  /* 0x000000ff0300720c */ /* 0x002fda0004705670 */
[----:B0-23--:R-:W-:Y:S05]  /*0090*/  @P0 BRA `(.L_x_1) ;  /* 0x0000000000200947 */ /* 0x00dfea0003800000 */
[----:B------:R-:W-:Y:S02]  /*00a0*/  ULDC.64 UR4, c[0x0][0x198] ;  /* 0x0000660000047ab9 */ /* 0x000fe40000000a00 */
[----:B------:R-:W-:Y:S02]  /*00b0*/  UIADD3 UR6, UP0, UR4, 0xf0, URZ ;  /* 0x000000f004067890 */ /* 0x000fe4000ff1e03f */
[----:B------:R-:W-:Y:S02]  /*00c0*/  UIADD3 UR4, UP1, UR4, 0x1f0, URZ ;  /* 0x000001f004047890 */ /* 0x000fe4000ff3e03f */
[----:B------:R-:W-:Y:S02]  /*00d0*/  UIADD3.X UR7, URZ, UR5, URZ, UP0, !UPT ;  /* 0x000000053f077290 */ /* 0x000fe400087fe43f */
[----:B------:R-:W-:-:S07]  /*00e0*/  UIADD3.X UR5, URZ, UR5, URZ, UP1, !UPT ;  /* 0x000000053f057290 */ /* 0x000fce0008ffe43f */
[----:B------:R0:W-:Y:S02]  /*00f0*/  UTMACCTL.PF [UR6] ;  /* 0x00000000060079b9 */ /* 0x0001e40008040000 */
[----:B------:R0:W-:Y:S02]  /*0100*/  UTMACCTL.PF [UR4] ;  /* 0x00000000040079b9 */ /* 0x0001e40008040000 */
[----:B0-----:R-:W-:Y:S01]  /*0110*/  NOP ;  /* 0x0000000000007918 */ /* 0x001fe20000000000 */
.L_x_1:
[----:B------:R-:W-:Y:S05]  /*0120*/  BSYNC B0 ;  /* 0x0000000000007941 */ /* 0x000fea0003800000 */
.L_x_0:
[----:B------:R-:W0:Y:S02]  /*0130*/  SHFL.IDX PT, R5, R0, RZ, 0x1f ;  /* 0x00001fff00057589 */ /* 0x000e2400000e0000 */
[----:B0-----:R-:W-:-:S13]  /*0140*/  ISETP.NE.AND P0, PT, R5, RZ, PT ;  /* 0x000000ff0500720c */ /* 0x001fda0003f05270 */
[----:B------:R-:W-:Y:S05]  /*0150*/  @P0 BRA `(.L_x_2) ;  /* 0x0000000000580947 */ /* 0x000fea0003800000 */
[----:B------:R-:W0:Y:S01]  /*0160*/  S2UR UR8, SR_CgaCtaId ;  /* 0x00000000000879c3 */ /* 0x000e220000008800 */
[----:B------:R-:W-:Y:S01]  /*0170*/  UMOV UR4, 0x400 ;  /* 0x0000040000047882 */ /* 0x000fe20000000000 */
[----:B------:R-:W-:Y:S01]  /*0180*/  UMOV UR5, 0x1 ;  /* 0x0000000100057882 */ /* 0x000fe20000000000 */
[----:B------:R-:W-:Y:S01]  /*0190*/  UMOV UR6, 0x4 ;  /* 0x0000000400067882 */ /* 0x000fe20000000000 */
[----:B------:R-:W-:Y:S01]  /*01a0*/  ELECT P0, URZ, PT ;  /* 0x00000000003f782f */ /* 0x000fe20003800000 */
[----:B------:R-:W-:-:S04]  /*01b0*/  UIADD3 UR6, -UR6, 0x100000, URZ ;  /* 0x0010000006067890 */ /* 0x000fc8000fffe13f */
[----:B------:R-:W-:Y:S02]  /*01c0*/  USHF.L.U32 UR7, UR6, 0xb, URZ ;  /* 0x0000000b06077899 */ /* 0x000fe4000800063f */
[----:B------:R-:W-:Y:S02]  /*01d0*/  USHF.L.U32 UR6, UR6, 0x1, URZ ;  /* 0x0000000106067899 */ /* 0x000fe4000800063f */
[----:B0-----:R-:W-:Y:S02]  /*01e0*/  ULEA UR8, UR8, UR4, 0x18 ;  /* 0x0000000408087291 */ /* 0x001fe4000f8ec03f */
[----:B------:R-:W-:-:S04]  /*01f0*/  UIADD3 UR4, -UR5, 0x100000, URZ ;  /* 0x0010000005047890 */ /* 0x000fc8000fffe13f */
[----:B------:R-:W-:Y:S02]  /*0200*/  USHF.L.U32 UR5, UR4, 0xb, URZ ;  /* 0x0000000b04057899 */ /* 0x000fe4000800063f */
[----:B------:R-:W-:Y:S01]  /*0210*/  USHF.L.U32 UR4, UR4, 0x1, URZ ;  /* 0x0000000104047899 */ /* 0x000fe2000800063f */
[----:B------:R-:W0:Y:S11]  /*0220*/  FENCE.VIEW.ASYNC.S ;  /* 0x00000000000073c6 */ /* 0x000e360000000000 */
[----:B0-----:R0:W1:Y:S01]  /*0230*/  SYNCS.EXCH.64 URZ, [UR8], UR4 ;  /* 0x00000004083f75b2 */ /* 0x0010620008000100 */
[----:B------:R0:W2:Y:S01]  /*0240*/  SYNCS.EXCH.64 URZ, [UR8+0x20], UR6 ;  /* 0x00002006083f75b2 */ /* 0x0000a20008000100 */
[----:B------:R0:W3:Y:S01]  /*0250*/  SYNCS.EXCH.64 URZ, [UR8+0x8], UR4 ;  /* 0x00000804083f75b2 */ /* 0x0000e20008000100 */
[----:B------:R0:W4:Y:S01]  /*0260*/  SYNCS.EXCH.64 URZ, [UR8+0x28], UR6 ;  /* 0x00002806083f75b2 */ /* 0x0001220008000100 */
[----:B------:R0:W0:Y:S01]  /*0270*/  SYNCS.EXCH.64 URZ, [UR8+0x10], UR4 ;  /* 0x00001004083f75b2 */ /* 0x0000220008000100 */
[----:B------:R0:W0:Y:S01]  /*0280*/  SYNCS.EXCH.64 URZ, [UR8+0x30], UR6 ;  /* 0x00003006083f75b2 */ /* 0x0000220008000100 */
[----:B------:R0:W0:Y:S01]  /*0290*/  SYNCS.EXCH.64 URZ, [UR8+0x18], UR4 ;  /* 0x00001804083f75b2 */ /* 0x0000220008000100 */
[----:B------:R0:W0:Y:S01]  /*02a0*/  SYNCS.EXCH.64 URZ, [UR8+0x38], UR6 ;  /* 0x00003806083f75b2 */ /* 0x0000220008000100 */
[----:B------:R-:W-:Y:S01]  /*02b0*/  NOP ;  /* 0x0000000000007918 */ /* 0x000fe20000000000 */
.L_x_2:
[----:B------:R-:W-:Y:S01]  /*02c0*/  SHF.R.S32.HI R4, RZ, 0x1f, R95 ;  /* 0x0000001fff047819 */ /* 0x000fe2000001145f */
[----:B------:R-:W5:Y:S01]  /*02d0*/  SHFL.IDX PT, R0, R0, RZ, 0x1f ;  /* 0x00001fff00007589 */ /* 0x000f6200000e0000 */
[----:B0-----:R-:W0:Y:S01]  /*02e0*/  S2UR UR8, SR_CTAID.X ;  /* 0x00000000000879c3 */ /* 0x001e220000002500 */
[----:B------:R-:W-:Y:S02]  /*02f0*/  ELECT P0, URZ, PT ;  /* 0x00000000003f782f */ /* 0x000fe40003800000 */
[----:B------:R-:W-:Y:S01]  /*0300*/  LEA.HI R4, R4, R95, RZ, 0x7 ;  /* 0x0000005f04047211 */ /* 0x000fe200078f38ff */
[----:B------:R-:W-:Y:S01]  /*0310*/  ULDC UR4, c[0x0][0x150] ;  /* 0x0000540000047ab9 */ /* 0x000fe20000000800 */
[----:B------:R-:W-:Y:S01]  /*0320*/  SHF.R.S32.HI R10, RZ, 0x1f, R5 ;  /* 0x0000001fff0a7819 */ /* 0x000fe20000011405 */
[----:B------:R-:W-:Y:S01]  /*0330*/  NOP ;  /* 0x0000000000007918 */ /* 0x000fe20000000000 */
[----:B------:R-:W-:Y:S01]  /*0340*/  LOP3.LUT R4, R4, 0xffffff80, RZ, 0xc0, !PT ;  /* 0xffffff8004047812 */ /* 0x000fe200078ec0ff */
[----:B------:R-:W-:Y:S01]  /*0350*/  NOP ;  /* 0x0000000000007918 */ /* 0x000fe20000000000 */
[----:B------:R-:W-:Y:S01]  /*0360*/  LEA.HI R10, R10, R5, RZ, 0x2 ;  /* 0x000000050a0a7211 */ /* 0x000fe200078f10ff */
[----:B------:R-:W1:Y:S01]  /*0370*/  LDC R12, c[0x0][0x144] ;  /* 0x00005100ff0c7b82 */ /* 0x000e620000000800 */
[----:B------:R-:W-:Y:S01]  /*0380*/  IMAD.MOV.U32 R22, RZ, RZ, 0x1 ;  /* 0x00000001ff167424 */ /* 0x000fe200078e00ff */
[----:B------:R-:W-:Y:S01]  /*0390*/  ISETP.NE.AND P3, PT, R2, RZ, PT ;  /* 0x000000ff0200720c */ /* 0x000fe20003f65270 */
[----:B------:R-:W-:Y:S01]  /*03a0*/  IMAD.IADD R8, R95, 0x1, -R4 ;  /* 0x000000015f087824 */ /* 0x000fe200078e0a04 */
[----:B------:R-:W-:Y:S01]  /*03b0*/  LOP3.LUT R10, R10, 0x3ffffffc, RZ, 0xc0, !PT ;  /* 0x3ffffffc0a0a7812 */ /* 0x000fe200078ec0ff */
[----:B------:R-:W2:Y:S03]  /*03c0*/  S2R R4, SR_CTAID.Y ;  /* 0x0000000000047919 */ /* 0x000ea60000002600 */
[----:B------:R-:W-:Y:S01]  /*03d0*/  SHF.R.S32.HI R7, RZ, 0x1f, R8 ;  /* 0x0000001fff077819 */ /* 0x000fe20000011408 */
[----:B------:R-:W-:Y:S01]  /*03e0*/  IMAD.IADD R10, R5, 0x1, -R10 ;  /* 0x00000001050a7824 */ /* 0x000fe200078e0a0a */
[----:B------:R-:W3:Y:S02]  /*03f0*/  LDC R14, c[0x0][0x140] ;  /* 0x00005000ff0e7b82 */ /* 0x000ee40000000800 */
[----:B------:R-:W-:-:S02]  /*0400*/  LEA.HI R7, R7, R8, RZ, 0x3 ;  /* 0x0000000807077211 */ /* 0x000fc400078f18ff */
[----:B-----5:R-:W-:Y:S02]  /*0410*/  ISETP.NE.OR P0, PT, R0, RZ, !P0 ;  /* 0x000000ff0000720c */ /* 0x020fe40004705670 */
[--C-:B------:R-:W-:Y:S02]  /*0420*/  SHF.R.S32.HI R0, RZ, 0x3, R7.reuse ;  /* 0x00000003ff007819 */ /* 0x100fe40000011407 */
[----:B0-----:R-:W-:Y:S02]  /*0430*/  I2FP.F32.U32 R9, UR8 ;  /* 0x0000000800097c45 */ /* 0x001fe40008201000 */
[----:B------:R-:W-:-:S03]  /*0440*/  SHF.R.S32.HI R7, RZ, 0x1f, R7 ;  /* 0x0000001fff077819 */ /* 0x000fc60000011407 */
[----:B------:R-:W-:Y:S01]  /*0450*/  FMUL R11, R9, UR4 ;  /* 0x00000004090b7c20 */ /* 0x000fe20008400000 */
[----:B------:R-:W-:Y:S01]  /*0460*/  LEA.HI R7, R7, R0, RZ, 0x2 ;  /* 0x0000000007077211 */ /* 0x000fe200078f10ff */
[----:B------:R-:W-:Y:S01]  /*0470*/  ULDC UR4, c[0x0][0x154] ;  /* 0x0000550000047ab9 */ /* 0x000fe20000000800 */
[----:B------:R-:W0:Y:S01]  /*0480*/  LDC R9, c[0x0][0x148] ;  /* 0x00005200ff097b82 */ /* 0x000e220000000800 */
[----:B------:R-:W-:Y:S01]  /*0490*/  VOTEU.ALL UP0, P0 ;  /* 0x00000000003f7886 */ /* 0x000fe20000000000 */
[----:B------:R-:W-:Y:S01]  /*04a0*/  LOP3.LUT R7, R7, 0xfffffffc, RZ, 0xc0, !PT ;  /* 0xfffffffc07077812 */ /* 0x000fe200078ec0ff */
[----:B------:R-:W5:Y:S01]  /*04b0*/  F2I.U32.TRUNC.NTZ R11, R11 ;  /* 0x0000000b000b7305 */ /* 0x000f62000020f000 */
[----:B------:R-:W-:Y:S02]  /*04c0*/  VOTEU.ALL UP1, P0 ;  /* 0x00000000003f7886 */ /* 0x000fe40000020000 */
[----:B------:R-:W-:Y:S01]  /*04d0*/  @!UP0 UMOV UR6, 0x400 ;  /* 0x0000040000068882 */ /* 0x000fe20000000000 */
[----:B------:R-:W-:Y:S01]  /*04e0*/  IMAD.IADD R7, R0, 0x1, -R7 ;  /* 0x0000000100077824 */ /* 0x000fe200078e0a07 */
[----:B------:R-:W4:Y:S01]  /*04f0*/  @!UP0 S2UR UR7, SR_CgaCtaId ;  /* 0x00000000000789c3 */ /* 0x000f220000008800 */
[----:B------:R-:W-:-:S02]  /*0500*/  SHF.R.S32.HI R0, RZ, 0x1f, R3 ;  /* 0x0000001fff007819 */ /* 0x000fc40000011403 */
[----:B------:R-:W-:Y:S01]  /*0510*/  IMAD R10, R10, 0x4, R7 ;  /* 0x000000040a0a7824 */ /* 0x000fe200078e0207 */
[----:B--2---:R-:W-:Y:S02]  /*0520*/  I2FP.F32.U32 R13, R4 ;  /* 0x00000004000d7245 */ /* 0x004fe40000201000 */
[----:B------:R-:W-:Y:S01]  /*0530*/  LEA.HI R0, R0, R3, RZ, 0x2 ;  /* 0x0000000300007211 */ /* 0x000fe200078f10ff */
[C---:B------:R-:W-:Y:S01]  /*0540*/  IMAD.SHL.U32 R19, R10.reuse, 0x4, RZ ;  /* 0x000000040a137824 */ /* 0x040fe200078e00ff */
[----:B------:R-:W-:Y:S01]  /*0550*/  LEA.HI R7, R10, R10, RZ, 0x1 ;  /* 0x0000000a0a077211 */ /* 0x000fe200078f08ff */
[----:B------:R-:W-:Y:S01]  /*0560*/  FMUL R13, R13, UR4 ;  /* 0x000000040d0d7c20 */ /* 0x000fe20008400000 */
[----:B-----5:R-:W-:Y:S01]  /*0570*/  IMAD.MOV R15, RZ, RZ, -R11 ;  /* 0x000000ffff0f7224 */ /* 0x020fe200078e0a0b */
[----:B------:R-:W-:Y:S01]  /*0580*/  LOP3.LUT R0, R0, 0xfffffffc, RZ, 0xc0, !PT ;  /* 0xfffffffc00007812 */ /* 0x000fe200078ec0ff */
[----:B------:R-:W-:Y:S01]  /*0590*/  UMOV UR4, 0x20 ;  /* 0x0000002000047882 */ /* 0x000fe20000000000 */
[----:B------:R-:W-:Y:S01]  /*05a0*/  LOP3.LUT R11, R7, 0xfffffffe, RZ, 0xc0, !PT ;  /* 0xfffffffe070b7812 */ /* 0x000fe200078ec0ff */
[----:B-1----:R-:W-:Y:S01]  /*05b0*/  IMAD R7, R12, R15, UR8 ;  /* 0x000000080c077e24 */ /* 0x002fe2000f8e020f */
[----:B------:R-:W1:Y:S01]  /*05c0*/  F2I.U32.TRUNC.NTZ R13, R13 ;  /* 0x0000000d000d7305 */ /* 0x000e62000020f000 */
[----:B------:R-:W-:Y:S01]  /*05d0*/  IMAD.IADD R3, R3, 0x1, -R0 ;  /* 0x0000000103037824 */ /* 0x000fe200078e0a00 */
[C---:B------:R-:W-:Y:S01]  /*05e0*/  LOP3.LUT R19, R10.reuse, 0xc, R19, 0x78, !PT ;  /* 0x0000000c0a137812 */ /* 0x040fe200078e7813 */
[----:B------:R-:W-:Y:S01]  /*05f0*/  IMAD.IADD R12, R10, 0x1, -R11 ;  /* 0x000000010a0c7824 */ /* 0x000fe200078e0a0b */
[----:B------:R-:W-:-:S04]  /*0600*/  @!UP0 UIADD3 UR4, -UR4, 0x100000, URZ ;  /* 0x0010000004048890 */ /* 0x000fc8000fffe13f */
[----:B------:R-:W-:Y:S02]  /*0610*/  @!UP0 USHF.L.U32 UR5, UR4, 0xb, URZ ;  /* 0x0000000b04058899 */ /* 0x000fe4000800063f */
[----:B------:R-:W-:Y:S01]  /*0620*/  @!UP0 USHF.L.U32 UR4, UR4, 0x1, URZ ;  /* 0x0000000104048899 */ /* 0x000fe2000800063f */
[----:B---3--:R-:W-:Y:S02]  /*0630*/  ISETP.EQ.U32.AND P2, PT, R14, 0x1, PT ;  /* 0x000000010e00780c */ /* 0x008fe40003f42070 */
[C---:B------:R-:W-:Y:S02]  /*0640*/  ISETP.NE.AND P1, PT, R3.reuse, 0x3, PT ;  /* 0x000000030300780c */ /* 0x040fe40003f25270 */
[----:B------:R-:W-:Y:S01]  /*0650*/  ISETP.NE.AND P4, PT, R12, R7, PT ;  /* 0x000000070c00720c */ /* 0x000fe20003f85270 */
[----:B----4-:R-:W-:Y:S01]  /*0660*/  @!UP0 ULEA UR6, UR7, UR6, 0x18 ;  /* 0x0000000607068291 */ /* 0x010fe2000f8ec03f */
[----:B------:R-:W-:Y:S01]  /*0670*/  ISETP.EQ.OR P1, PT, R3, RZ, !P1 ;  /* 0x000000ff0300720c */ /* 0x000fe20004f22670 */
[----:B------:R-:W-:Y:S01]  /*0680*/  VOTEU.ALL UP0, P0 ;  /* 0x00000000003f7886 */ /* 0x000fe20000000000 */
[----:B------:R-:W-:Y:S01]  /*0690*/  LOP3.LUT P0, RZ, R8, 0x7, RZ, 0xc0, !PT ;  /* 0x0000000708ff7812 */ /* 0x000fe2000780c0ff */
[C---:B------:R-:W-:Y:S01]  /*06a0*/  VIADD R8, R2.reuse, 0xffffffff ;  /* 0xffffffff02087836 */ /* 0x040fe20000000000 */
[----:B------:R-:W-:Y:S01]  /*06b0*/  ISETP.EQ.AND P1, PT, R2, RZ, P1 ;  /* 0x000000ff0200720c */ /* 0x000fe20000f22270 */
[----:B-1----:R-:W-:Y:S01]  /*06c0*/  IMAD.MOV R23, RZ, RZ, -R13 ;  /* 0x000000ffff177224 */ /* 0x002fe200078e0a0d */
[----:B------:R-:W-:-:S02]  /*06d0*/  ISETP.LT.U32.AND P0, PT, R19, 0x2, !P0 ;  /* 0x000000021300780c */ /* 0x000fc40004701070 */
[----:B------:R-:W-:Y:S01]  /*06e0*/  ISETP.GE.U32.AND P6, PT, R8, 0x2, PT ;  /* 0x000000020800780c */ /* 0x000fe20003fc6070 */
[----:B0-----:R-:W-:Y:S01]  /*06f0*/  IMAD R11, R9, R23, R4 ;  /* 0x00000017090b7224 */ /* 0x001fe200078e0204 */
[----:B------:R-:W-:Y:S01]  /*0700*/  SEL R18, RZ, 0x1, !P1 ;  /* 0x00000001ff127807 */ /* 0x000fe20004800000 */
[----:B------:R-:W0:Y:S02]  /*0710*/  FENCE.VIEW.ASYNC.S ;  /* 0x00000000000073c6 */ /* 0x000e240000000000 */
[----:B0-----:R0:W1:Y:S01]  /*0720*/  @!UP0 SYNCS.EXCH.64 URZ, [UR6+0x50], UR4 ;  /* 0x00005004063f85b2 */ /* 0x0010620008000100 */
[----:B------:R-:W-:Y:S02]  /*0730*/  @P4 LEA.HI R0, R19, R19, RZ, 0x1 ;  /* 0x0000001313004211 */ /* 0x000fe400078f08ff */
[----:B------:R-:W-:Y:S02]  /*0740*/  SEL R18, R18, 0x2, P6 ;  /* 0x0000000212127807 */ /* 0x000fe40003000000 */
[----:B------:R-:W-:-:S04]  /*0750*/  @P4 SHF.R.S32.HI R0, RZ, 0x1, R0 ;  /* 0x00000001ff004819 */ /* 0x000fc80000011400 */
[----:B------:R-:W-:Y:S02]  /*0760*/  @P4 ISETP.NE.AND P5, PT, R0, R11, PT ;  /* 0x0000000b0000420c */ /* 0x000fe40003fa5270 */
[----:B------:R-:W-:Y:S02]  /*0770*/  SEL R11, RZ, 0x1, !P0 ;  /* 0x00000001ff0b7807 */ /* 0x000fe40004000000 */
[----:B------:R-:W-:Y:S02]  /*0780*/  @P4 SEL R22, RZ, 0x1, P5 ;  /* 0x00000001ff164807 */ /* 0x000fe40002800000 */
[----:B------:R-:W-:Y:S01]  /*0790*/  LOP3.LUT R0, R95, 0x7f, RZ, 0xc0, !PT ;  /* 0x0000007f5f007812 */ /* 0x000fe200078ec0ff */
[----:B------:R0:W2:Y:S01]  /*07a0*/  @!UP1 SYNCS.EXCH.64 URZ, [UR6+0x58], UR4 ;  /* 0x00005804063f95b2 */ /* 0x0000a20008000100 */
[----:B------:R-:W-:Y:S01]  /*07b0*/  LOP3.LUT R22, R22, R11, RZ, 0xc0, !PT ;  /* 0x0000000b16167212 */ /* 0x000fe200078ec0ff */
[----:B------:R-:W-:Y:S01]  /*07c0*/  NOP ;  /* 0x0000000000007918 */ /* 0x000fe20000000000 */
[----:B------:R-:W-:Y:S05]  /*07d0*/  @!P2 BRA `(.L_x_3) ;  /* 0x000000000008a947 */ /* 0x000fea0003800000 */
[----:B-12---:R-:W-:Y:S01]  /*07e0*/  UCGABAR_ARV ;  /* 0x00000000000079c7 */ /* 0x006fe20008000000 */
[----:B------:R-:W-:Y:S05]  /*07f0*/  BRA `(.L_x_4) ;  /* 0x0000000000047947 */ /* 0x000fea0003800000 */
.L_x_3:
[----:B-12---:R-:W-:Y:S01]  /*0800*/  NOP ;  /* 0x0000000000007918 */ /* 0x006fe20000000000 */
.L_x_4:
[----:B------:R-:W1:Y:S01]  /*0810*/  LDC R2, c[0x0][0x65c] ;  /* 0x00019700ff027b82 */ /* 0x000e620000000800 */
[----:B------:R-:W-:Y:S02]  /*0820*/  IMAD.U32 R10, RZ, RZ, UR8 ;  /* 0x00000008ff0a7e24 */ /* 0x000fe4000f8e00ff */
[----:B------:R-:W-:Y:S01]  /*0830*/  IMAD.MOV.U32 R11, RZ, RZ, RZ ;  /* 0x000000ffff0b7224 */ /* 0x000fe200078e00ff */
[----:B-1----:R-:W-:-:S04]  /*0840*/  ISETP.NE.AND P1, PT, R2, 0x1, PT ;  /* 0x000000010200780c */ /* 0x002fc80003f25270 */
[----:B------:R-:W-:-:S09]  /*0850*/  P2R R5, PR, RZ, 0x2 ;  /* 0x00000002ff057803 */ /* 0x000fd20000000000 */
[----:B------:R-:W1:Y:S01]  /*0860*/  @P1 LDC R17, c[0x0][0x10] ;  /* 0x00000400ff111b82 */ /* 0x000e620000000800 */
[----:B------:R-:W-:Y:S02]  /*0870*/  @P1 IMAD.MOV.U32 R5, RZ, RZ, RZ ;  /* 0x000000ffff051224 */ /* 0x000fe400078e00ff */
[----:B------:R-:W-:-:S05]  /*0880*/  @P1 IMAD.MOV.U32 R15, RZ, RZ, RZ ;  /* 0x000000ffff0f1224 */ /* 0x000fca00078e00ff */
[----:B------:R-:W2:Y:S01]  /*0890*/  @!P1 LDC R13, c[0x0][0xc] ;  /* 0x00000300ff0d9b82 */ /* 0x000ea20000000800 */
[----:B0-----:R-:W-:Y:S01]  /*08a0*/  ULDC UR4, c[0x0][0xc] ;  /* 0x0000030000047ab9 */ /* 0x001fe20000000800 */
[----:B------:R-:W-:Y:S01]  /*08b0*/  ULDC UR5, c[0x0][0x10] ;  /* 0x0000040000057ab9 */ /* 0x000fe20000000800 */
[----:B------:R-:W-:Y:S01]  /*08c0*/  ULDC UR6, c[0x0][0x14] ;  /* 0x0000050000067ab9 */ /* 0x000fe20000000800 */
[----:B------:R-:W-:-:S04]  /*08d0*/  UIMAD.WIDE.U32 UR4, UR4, UR5, URZ ;  /* 0x00000005040472a5 */ /* 0x000fc8000f8e003f */
[----:B------:R-:W-:Y:S02]  /*08e0*/  UIMAD.WIDE.U32 UR38, UR4, UR6, URZ ;  /* 0x00000006042672a5 */ /* 0x000fe4000f8e003f */
[----:B------:R-:W-:-:S04]  /*08f0*/  UIMAD UR37, UR5, UR6, URZ ;  /* 0x00000006052572a4 */ /* 0x000fc8000f8e023f */
[----:B------:R-:W-:Y:S01]  /*0900*/  UIADD3 UR37, UR39, UR37, URZ ;  /* 0x0000002527257290 */ /* 0x000fe2000fffe03f */
[----:B-1----:R-:W-:-:S04]  /*0910*/  @P1 IMAD.WIDE.U32 R16, R17, UR8, R4 ;  /* 0x0000000811101c25 */ /* 0x002fc8000f8e0004 */
[----:B------:R-:W-:Y:S02]  /*0920*/  @P1 IMAD.IADD R17, R17, 0x1, R15 ;  /* 0x0000000111111824 */ /* 0x000fe400078e020f */
[----:B--2---:R-:W-:-:S04]  /*0930*/  @!P1 IMAD.WIDE.U32 R10, R4, R13, R10 ;  /* 0x0000000d040a9225 */ /* 0x004fc800078e000a */
[----:B------:R-:W-:Y:S02]  /*0940*/  @!P1 IMAD.MOV.U32 R16, RZ, RZ, R10 ;  /* 0x000000ffff109224 */ /* 0x000fe400078e000a */
[----:B------:R-:W-:Y:S01]  /*0950*/  @!P1 IMAD.MOV.U32 R17, RZ, RZ, R11 ;  /* 0x000000ffff119224 */ /* 0x000fe200078e000b */
[----:B------:R-:W-:Y:S06]  /*0960*/  @!P2 BRA `(.L_x_5) ;  /* 0x00000000000ca947 */ /* 0x000fec0003800000 */
[----:B------:R-:W-:Y:S01]  /*0970*/  UCGABAR_WAIT ;  /* 0x0000000000007dc7 */ /* 0x000fe20008000000 */
[----:B------:R-:W-:Y:S01]  /*0980*/  CCTL.IVALL ;  /* 0x00000000ff00798f */ /* 0x000fe20002000000 */
[----:B------:R-:W-:Y:S05]  /*0990*/  BRA `(.L_x_6) ;  /* 0x0000000000047947 */ /* 0x000fea0003800000 */
.L_x_5:
[----:B------:R-:W-:Y:S06]  /*09a0*/  BAR.SYNC.DEFER_BLOCKING 0x0 ;  /* 0x0000000000007b1d */ /* 0x000fec0000010000 */
.L_x_6:
[----:B------:R-:W-:Y:S05]  /*09b0*/  @!P3 BRA `(.L_x_7) ;  /* 0x000000680028b947 */ /* 0x000fea0003800000 */
[----:B------:R-:W-:-:S13]  /*09c0*/  ISETP.GT.U32.AND P0, PT, R8, 0x1, PT ;  /* 0x000000010800780c */ /* 0x000fda0003f04070 */
[----:B------:R-:W-:Y:S05]  /*09d0*/  @P0 EXIT ;  /* 0x000000000000094d */ /* 0x000fea0003800000 */
[----:B------:R-:W-:Y:S01]  /*09e0*/  ULDC.64 UR4, c[0x0][0x650] ;  /* 0x0001940000047ab9 */ /* 0x000fe20000000a00 */
[----:B------:R-:W-:Y:S01]  /*09f0*/  PRMT R3, RZ, 0x7610, R3 ;  /* 0x00007610ff037816 */ /* 0x000fe20000000003 */
[----:B------:R-:W-:Y:S01]  /*0a00*/  IMAD.MOV.U32 R103, RZ, RZ, -0x1 ;  /* 0xffffffffff677424 */ /* 0x000fe200078e00ff */
[----:B------:R-:W-:Y:S01]  /*0a10*/  ISETP.GE.U32.AND P0, PT, R16, UR4, PT ;  /* 0x0000000410007c0c */ /* 0x000fe2000bf06070 */
[----:B------:R-:W-:Y:S02]  /*0a20*/  IMAD.MOV.U32 R100, RZ, RZ, -0x1 ;  /* 0xffffffffff647424 */ /* 0x000fe400078e00ff */
[----:B------:R-:W-:Y:S01]  /*0a30*/  IMAD.MOV.U32 R101, RZ, RZ, -0x1 ;  /* 0xffffffffff657424 */ /* 0x000fe200078e00ff */
[----:B------:R-:W-:-:S13]  /*0a40*/  ISETP.GE.U32.AND.EX P0, PT, R17, UR5, PT, P0 ;  /* 0x0000000511007c0c */ /* 0x000fda000bf06100 */
[----:B------:R-:W-:Y:S05]  /*0a50*/  @P0 BRA `(.L_x_8) ;  /* 0x0000000400280947 */ /* 0x000fea0003800000 */
[----:B------:R-:W0:Y:S01]  /*0a60*/  LDC.64 R24, c[0x0][0x628] ;  /* 0x00018a00ff187b82 */ /* 0x000e220000000a00 */
[----:B------:R-:W-:Y:S02]  /*0a70*/  IMAD.MOV.U32 R10, RZ, RZ, R16 ;  /* 0x000000ffff0a7224 */ /* 0x000fe400078e0010 */
[----:B------:R-:W-:-:S05]  /*0a80*/  IMAD.MOV.U32 R11, RZ, RZ, R17 ;  /* 0x000000ffff0b7224 */ /* 0x000fca00078e0011 */
[----:B------:R-:W1:Y:S08]  /*0a90*/  LDC R8, c[0x0][0x630] ;  /* 0x00018c00ff087b82 */ /* 0x000e700000000800 */
[----:B------:R-:W2:Y:S01]  /*0aa0*/  LDC.64 R26, c[0x0][0x620] ;  /* 0x00018800ff1a7b82 */ /* 0x000ea20000000a00 */
[----:B0-----:R-:W-:-:S04]  /*0ab0*/  ISETP.NE.U32.AND P0, PT, R24, RZ, PT ;  /* 0x000000ff1800720c */ /* 0x001fc80003f05070 */
[----:B------:R-:W-:-:S13]  /*0ac0*/  ISETP.NE.AND.EX P0, PT, R25, RZ, PT, P0 ;  /* 0x000000ff1900720c */ /* 0x000fda0003f05300 */
[----:B-12---:R-:W-:Y:S05]  /*0ad0*/  @!P0 BRA `(.L_x_9) ;  /* 0x0000000000288947 */ /* 0x006fea0003800000 */
[----:B------:R-:W0:Y:S02]  /*0ae0*/  LDC R3, c[0x0][0x634] ;  /* 0x00018d00ff037b82 */ /* 0x000e240000000800 */
[----:B0-----:R-:W-:-:S05]  /*0af0*/  IADD3 R3, P0, R16, R3, RZ ;  /* 0x0000000310037210 */ /* 0x001fca0007f1e0ff */
[----:B------:R-:W-:-:S04]  /*0b00*/  IMAD.X R21, RZ, RZ, R17, P0 ;  /* 0x000000ffff157224 */ /* 0x000fc800000e0611 */
[----:B------:R-:W-:-:S04]  /*0b10*/  IMAD.WIDE.U32 R10, R21, R24, RZ ;  /* 0x00000018150a7225 */ /* 0x000fc800078e00ff */
[----:B------:R-:W-:-:S04]  /*0b20*/  IMAD.WIDE.U32 R12, P0, R3, R25, R10 ;  /* 0x00000019030c7225 */ /* 0x000fc8000780000a */
[----:B------:R-:W-:-:S04]  /*0b30*/  IMAD.WIDE.U32 R10, R3, R24, RZ ;  /* 0x00000018030a7225 */ /* 0x000fc800078e00ff */
[----:B------:R-:W-:Y:S01]  /*0b40*/  IMAD.X R15, RZ, RZ, RZ, P0 ;  /* 0x000000ffff0f7224 */ /* 0x000fe200000e06ff */
[----:B------:R-:W-:Y:S01]  /*0b50*/  IADD3 RZ, P0, R11, R12, RZ ;  /* 0x0000000c0bff7210 */ /* 0x000fe20007f1e0ff */
[----:B------:R-:W-:-:S04]  /*0b60*/  IMAD.MOV.U32 R14, RZ, RZ, R13 ;  /* 0x000000ffff0e7224 */ /* 0x000fc800078e000d */
[----:B------:R-:W-:-:S08]  /*0b70*/  IMAD.WIDE.U32.X R10, R21, R25, R14, P0 ;  /* 0x00000019150a7225 */ /* 0x000fd000000e040e */
.L_x_9:
[----:B------:R-:W0:Y:S01]  /*0b80*/  LDC.64 R30, c[0x0][0x640] ;  /* 0x00019000ff1e7b82 */ /* 0x000e220000000a00 */
[-CC-:B------:R-:W-:Y:S02]  /*0b90*/  SHF.R.U64 R101, R10, R8.reuse, R11.reuse ;  /* 0x000000080a657219 */ /* 0x180fe4000000120b */
[----:B------:R-:W-:Y:S02]  /*0ba0*/  SHF.R.U32.HI R3, RZ, R8, R11 ;  /* 0x00000008ff037219 */ /* 0x000fe4000001160b */
[----:B------:R-:W-:-:S03]  /*0bb0*/  IADD3 R5, P0, RZ, -R101, RZ ;  /* 0x80000065ff057210 */ /* 0x000fc60007f1e0ff */
[----:B------:R-:W1:Y:S02]  /*0bc0*/  LDC R12, c[0x0][0x618] ;  /* 0x00018600ff0c7b82 */ /* 0x000e640000000800 */
[----:B------:R-:W-:Y:S02]  /*0bd0*/  IMAD.X R3, RZ, RZ, ~R3, P0 ;  /* 0x000000ffff037224 */ /* 0x000fe400000e0e03 */
[----:B------:R-:W-:-:S04]  /*0be0*/  IMAD.WIDE.U32 R10, R5, R26, R16 ;  /* 0x0000001a050a7225 */ /* 0x000fc800078e0010 */
[----:B------:R-:W2:Y:S01]  /*0bf0*/  LDC R20, c[0x0][0x608] ;  /* 0x00018200ff147b82 */ /* 0x000ea20000000800 */
[----:B------:R-:W-:Y:S02]  /*0c00*/  IMAD R8, R3, R26, RZ ;  /* 0x0000001a03087224 */ /* 0x000fe400078e02ff */
[----:B------:R-:W-:Y:S02]  /*0c10*/  IMAD.MOV.U32 R3, RZ, RZ, -0x1 ;  /* 0xffffffffff037424 */ /* 0x000fe400078e00ff */
[----:B------:R-:W-:Y:S02]  /*0c20*/  IMAD R5, R5, R27, R8 ;  /* 0x0000001b05057224 */ /* 0x000fe400078e0208 */
[----:B------:R-:W-:Y:S01]  /*0c30*/  IMAD R26, R9, R23, R4 ;  /* 0x00000017091a7224 */ /* 0x000fe200078e0204 */
[----:B------:R-:W3:Y:S01]  /*0c40*/  LDC R28, c[0x0][0x658] ;  /* 0x00019600ff1c7b82 */ /* 0x000ee20000000800 */
[----:B------:R-:W-:Y:S01]  /*0c50*/  IMAD.IADD R5, R11, 0x1, R5 ;  /* 0x000000010b057824 */ /* 0x000fe200078e0205 */
[----:B0-----:R-:W-:Y:S01]  /*0c60*/  ISETP.NE.U32.AND P0, PT, R30, RZ, PT ;  /* 0x000000ff1e00720c */ /* 0x001fe20003f05070 */
[----:B------:R-:W-:-:S03]  /*0c70*/  IMAD.MOV.U32 R23, RZ, RZ, 0x1 ;  /* 0x00000001ff177424 */ /* 0x000fc600078e00ff */
[----:B------:R-:W-:Y:S02]  /*0c80*/  ISETP.NE.AND.EX P0, PT, R31, RZ, PT, P0 ;  /* 0x000000ff1f00720c */ /* 0x000fe40003f05300 */
[----:B------:R-:W0:Y:S01]  /*0c90*/  LDC R24, c[0x0][0x600] ;  /* 0x00018000ff187b82 */ /* 0x000e220000000800 */
[-CC-:B-1----:R-:W-:Y:S02]  /*0ca0*/  SHF.R.U64 R14, R10, R12.reuse, R5.reuse ;  /* 0x0000000c0a0e7219 */ /* 0x182fe40000001205 */
[----:B------:R-:W-:-:S05]  /*0cb0*/  SHF.R.U32.HI R5, RZ, R12, R5 ;  /* 0x0000000cff057219 */ /* 0x000fca0000011605 */
[----:B------:R-:W1:Y:S01]  /*0cc0*/  LDC R15, c[0x0][0x648] ;  /* 0x00019200ff0f7b82 */ /* 0x000e620000000800 */
[-CC-:B--2---:R-:W-:Y:S02]  /*0cd0*/  SHF.R.U64 R27, R14, R20.reuse, R5.reuse ;  /* 0x000000140e1b7219 */ /* 0x184fe40000001205 */
[----:B------:R-:W-:-:S05]  /*0ce0*/  SHF.R.U32.HI R5, RZ, R20, R5 ;  /* 0x00000014ff057219 */ /* 0x000fca0000011605 */
[----:B------:R-:W2:Y:S01]  /*0cf0*/  LDC R21, c[0x0][0x638] ;  /* 0x00018e00ff157b82 */ /* 0x000ea20000000800 */
[-CC-:B---3--:R-:W-:Y:S02]  /*0d00*/  SHF.R.U64 R20, R27, R28.reuse, R5.reuse ;  /* 0x0000001c1b147219 */ /* 0x188fe40000001205 */
[-C--:B------:R-:W-:Y:S02]  /*0d10*/  SHF.L.U32 R3, R3, R28.reuse, RZ ;  /* 0x0000001c03037219 */ /* 0x080fe400000006ff */
[----:B------:R-:W-:Y:S01]  /*0d20*/  SHF.R.U32.HI R5, RZ, R28, R5 ;  /* 0x0000001cff057219 */ /* 0x000fe20000011605 */
[----:B------:R-:W-:Y:S01]  /*0d30*/  IMAD.MOV.U32 R4, RZ, RZ, R20 ;  /* 0x000000ffff047224 */ /* 0x000fe200078e0014 */
[----:B------:R-:W-:Y:S01]  /*0d40*/  LOP3.LUT R12, RZ, R3, RZ, 0x33, !PT ;  /* 0x00000003ff0c7212 */ /* 0x000fe200078e33ff */
[----:B------:R-:W3:Y:S01]  /*0d50*/  LDC R25, c[0x0][0x610] ;  /* 0x00018400ff197b82 */ /* 0x000ee20000000800 */
[----:B------:R-:W-:Y:S05]  /*0d60*/  @!P0 BRA `(.L_x_10) ;  /* 0x0000000000288947 */ /* 0x000fea0003800000 */
[----:B------:R-:W4:Y:S02]  /*0d70*/  LDC R3, c[0x0][0x64c] ;  /* 0x00019300ff037b82 */ /* 0x000f240000000800 */
[----:B----4-:R-:W-:-:S05]  /*0d80*/  IADD3 R3, P0, R20, R3, RZ ;  /* 0x0000000314037210 */ /* 0x010fca0007f1e0ff */
        /* <DEDUP_REMOVED lines=8> */
.L_x_10:
[----:B-1----:R-:W-:Y:S01]  /*0e10*/  SHF.R.U64 R4, R4, R15, R5 ;  /* 0x0000000f04047219 */ /* 0x002fe20000001205 */
[----:B0-----:R-:W-:Y:S01]  /*0e20*/  VIADD R5, R24, 0xffffffff ;  /* 0xffffffff18057836 */ /* 0x001fe20000000000 */
[----:B------:R-:W-:Y:S02]  /*0e30*/  SHF.L.U32 R3, R23, R28, RZ ;  /* 0x0000001c17037219 */ /* 0x000fe400000006ff */
[----:B------:R-:W-:Y:S01]  /*0e40*/  LOP3.LUT R12, R27, R12, RZ, 0xc0, !PT ;  /* 0x0000000c1b0c7212 */ /* 0x000fe200078ec0ff */
[----:B------:R-:W-:Y:S01]  /*0e50*/  IMAD.MOV R8, RZ, RZ, -R4 ;  /* 0x000000ffff087224 */ /* 0x000fe200078e0a04 */
[----:B------:R-:W-:-:S03]  /*0e60*/  SEL R7, R7, R26, !P1 ;  /* 0x0000001a07077207 */ /* 0x000fc60004800000 */
[----:B------:R-:W-:Y:S01]  /*0e70*/  IMAD R12, R3, R4, R12 ;  /* 0x00000004030c7224 */ /* 0x000fe200078e020c */
[----:B------:R-:W-:Y:S01]  /*0e80*/  LOP3.LUT R4, R14, R5, RZ, 0xc0, !PT ;  /* 0x000000050e047212 */ /* 0x000fe200078ec0ff */
[----:B--2---:R-:W-:Y:S02]  /*0e90*/  IMAD R3, R8, R21, R20 ;  /* 0x0000001508037224 */ /* 0x004fe400078e0214 */
[----:B---3--:R-:W-:Y:S02]  /*0ea0*/  IMAD R7, R12, R25, R7 ;  /* 0x000000190c077224 */ /* 0x008fe400078e0207 */
[----:B------:R-:W-:Y:S02]  /*0eb0*/  IMAD.MOV.U32 R5, RZ, RZ, 0x1 ;  /* 0x00000001ff057424 */ /* 0x000fe400078e00ff */
[----:B------:R-:W-:-:S03]  /*0ec0*/  IMAD R4, R3, R24, R4 ;  /* 0x0000001803047224 */ /* 0x000fc600078e0204 */
[----:B------:R-:W-:Y:S02]  /*0ed0*/  PRMT R3, R5, 0x7610, R3 ;  /* 0x0000761005037816 */ /* 0x000fe40000000003 */
[----:B------:R-:W-:Y:S02]  /*0ee0*/  SEL R100, R4, R7, !P1 ;  /* 0x0000000704647207 */ /* 0x000fe40004800000 */
[----:B------:R-:W-:-:S07]  /*0ef0*/  SEL R103, R7, R4, !P1 ;  /* 0x0000000407677207 */ /* 0x000fce0004800000 */
.L_x_8:
[----:B------:R-:W-:-:S08]  /*0f00*/  NOP ;  /* 0x0000000000007918 */ /* 0x000fd00000000000 */
[----:B------:R-:W0:Y:S02]  /*0f10*/  USETMAXREG.TRY_ALLOC.CTAPOOL UP0, 0xe8 ;  /* 0x000000e8000079c8 */ /* 0x000e240008000600 */
[----:B0-----:R-:W-:-:S13]  /*0f20*/  PLOP3.LUT P0, PT, PT, PT, UP0, 0x80, 0x0 ;  /* 0x000000000000781c */ /* 0x001fda0003f0f008 */
[----:B------:R-:W-:Y:S05]  /*0f30*/  @!P0 BRA `(.L_x_8) ;  /* 0xfffffffc00f08947 */ /* 0x000fea000383ffff */
[----:B------:R-:W-:Y:S01]  /*0f40*/  ULDC.64 UR4, c[0x0][0x598] ;  /* 0x0001660000047ab9 */ /* 0x000fe20000000a00 */
[----:B------:R-:W-:Y:S01]  /*0f50*/  ULDC.64 UR40, c[0x0][0x208] ;  /* 0x0000820000287ab9 */ /* 0x000fe20000000a00 */
[----:B------:R-:W-:-:S04]  /*0f60*/  ISETP.NE.U32.AND P0, PT, RZ, UR4, PT ;  /* 0x00000004ff007c0c */ /* 0x000fc8000bf05070 */
[----:B------:R-:W-:-:S13]  /*0f70*/  ISETP.NE.AND.EX P0, PT, RZ, UR5, PT, P0 ;  /* 0x00000005ff007c0c */ /* 0x000fda000bf05300 */
[----:B------:R-:W-:Y:S05]  /*0f80*/  @!P0 BRA `(.L_x_11) ;  /* 0x00000000001c8947 */ /* 0x000fea0003800000 */
[----:B------:R-:W0:Y:S02]  /*0f90*/  LDC.64 R4, c[0x0][0x598] ;  /* 0x00016600ff047b82 */ /* 0x000e240000000a00 */
[----:B0-----:R-:W2:Y:S02]  /*0fa0*/  LDG.E.64 R4, desc[UR40][R4.64] ;  /* 0x0000002804047981 */ /* 0x001ea4000c1e1b00 */
[----:B--2---:R-:W-:-:S04]  /*0fb0*/  ISETP.NE.U32.AND P0, PT, R4, RZ, PT ;  /* 0x000000ff0400720c */ /* 0x004fc80003f05070 */
[----:B------:R-:W-:-:S13]  /*0fc0*/  ISETP.NE.AND.EX P0, PT, R5, RZ, PT, P0 ;  /* 0x000000ff0500720c */ /* 0x000fda0003f05300 */
[----:B------:R-:W-:Y:S05]  /*0fd0*/  @!P0 BRA `(.L_x_11) ;  /* 0x0000000000088947 */ /* 0x000fea0003800000 */
[----:B------:R0:W5:Y:S01]  /*0fe0*/  LD.E R23, desc[UR40][R4.64] ;  /* 0x0000002804177980 */ /* 0x000162000c101900 */
[----:B------:R-:W-:Y:S05]  /*0ff0*/  BRA `(.L_x_12) ;  /* 0x0000000000247947 */ /* 0x000fea0003800000 */
.L_x_11:
[----:B------:R-:W-:Y:S02]  /*1000*/  ULDC.64 UR4, c[0x0][0x588] ;  /* 0x0001620000047ab9 */ /* 0x000fe40000000a00 */
[----:B------:R-:W-:-:S04]  /*1010*/  ISETP.NE.U32.AND P0, PT, RZ, UR4, PT ;  /* 0x00000004ff007c0c */ /* 0x000fc8000bf05070 */
[----:B------:R-:W-:-:S13]  /*1020*/  ISETP.NE.AND.EX P0, PT, RZ, UR5, PT, P0 ;  /* 0x00000005ff007c0c */ /* 0x000fda000bf05300 */
[----:B------:R-:W-:Y:S05]  /*1030*/  @!P0 BRA `(.L_x_13) ;  /* 0x00000000000c8947 */ /* 0x000fea0003800000 */
[----:B------:R-:W0:Y:S02]  /*1040*/  LDC.64 R4, c[0x0][0x588] ;  /* 0x00016200ff047b82 */ /* 0x000e240000000a00 */
[----:B0-----:R1:W5:Y:S01]  /*1050*/  LDG.E R23, desc[UR40][R4.64] ;  /* 0x0000002804177981 */ /* 0x001362000c1e1900 */
[----:B------:R-:W-:Y:S05]  /*1060*/  BRA `(.L_x_12) ;  /* 0x0000000000087947 */ /* 0x000fea0003800000 */
.L_x_13:
[----:B------:R-:W-:Y:S02]  /*1070*/  ULDC UR4, c[0x0][0x580] ;  /* 0x0001600000047ab9 */ /* 0x000fe40000000800 */
[----:B------:R-:W-:-:S07]  /*1080*/  IMAD.U32 R23, RZ, RZ, UR4 ;  /* 0x00000004ff177e24 */ /* 0x000fce000f8e00ff */
.L_x_12:
[----:B------:R-:W-:Y:S02]  /*1090*/  ULDC.64 UR4, c[0x0][0x5a0] ;  /* 0x0001680000047ab9 */ /* 0x000fe40000000a00 */
[----:B------:R-:W-:-:S04]  /*10a0*/  ISETP.NE.U32.AND P0, PT, RZ, UR4, PT ;  /* 0x00000004ff007c0c */ /* 0x000fc8000bf05070 */
[----:B------:R-:W-:-:S13]  /*10b0*/  ISETP.NE.AND.EX P0, PT, RZ, UR5, PT, P0 ;  /* 0x00000005ff007c0c */ /* 0x000fda000bf05300 */
[----:B------:R-:W-:Y:S05]  /*10c0*/  @!P0 BRA `(.L_x_14) ;  /* 0x00000000001c8947 */ /* 0x000fea0003800000 */
[----:B01----:R-:W0:Y:S02]  /*10d0*/  LDC.64 R4, c[0x0][0x5a0] ;  /* 0x00016800ff047b82 */ /* 0x003e240000000a00 */
[----:B0-----:R-:W2:Y:S02]  /*10e0*/  LDG.E.64 R4, desc[UR40][R4.64] ;  /* 0x0000002804047981 */ /* 0x001ea4000c1e1b00 */
[----:B--2---:R-:W-:-:S04]  /*10f0*/  ISETP.NE.U32.AND P0, PT, R4, RZ, PT ;  /* 0x000000ff0400720c */ /* 0x004fc80003f05070 */
[----:B------:R-:W-:-:S13]  /*1100*/  ISETP.NE.AND.EX P0, PT, R5, RZ, PT, P0 ;  /* 0x000000ff0500720c */ /* 0x000fda0003f05300 */
[----:B------:R-:W-:Y:S05]  /*1110*/  @!P0 BRA `(.L_x_14) ;  /* 0x0000000000088947 */ /* 0x000fea0003800000 */
[----:B------:R0:W5:Y:S01]  /*1120*/  LD.E R90, desc[UR40][R4.64] ;  /* 0x00000028045a7980 */ /* 0x000162000c101900 */
[----:B------:R-:W-:Y:S05]  /*1130*/  BRA `(.L_x_15) ;  /* 0x0000000000247947 */ /* 0x000fea0003800000 */
.L_x_14:
[----:B------:R-:W-:Y:S02]  /*1140*/  ULDC.64 UR4, c[0x0][0x590] ;  /* 0x0001640000047ab9 */ /* 0x000fe40000000a00 */
[----:B------:R-:W-:-:S04]  /*1150*/  ISETP.NE.U32.AND P0, PT, RZ, UR4, PT ;  /* 0x00000004ff007c0c */ /* 0x000fc8000bf05070 */
[----:B------:R-:W-:-:S13]  /*1160*/  ISETP.NE.AND.EX P0, PT, RZ, UR5, PT, P0 ;  /* 0x00000005ff007c0c */ /* 0x000fda000bf05300 */
[----:B------:R-:W-:Y:S05]  /*1170*/  @!P0 BRA `(.L_x_16) ;  /* 0x00000000000c8947 */ /* 0x000fea0003800000 */
[----:B------:R-:W2:Y:S02]  /*1180*/  LDC.64 R90, c[0x0][0x590] ;  /* 0x00016400ff5a7b82 */ /* 0x000ea40000000a00 */
[----:B--2---:R2:W5:Y:S01]  /*1190*/  LDG.E R90, desc[UR40][R90.64] ;  /* 0x000000285a5a7981 */ /* 0x004562000c1e1900 */
[----:B------:R-:W-:Y:S05]  /*11a0*/  BRA `(.L_x_15) ;  /* 0x0000000000087947 */ /* 0x000fea0003800000 */
.L_x_16:
[----:B------:R-:W-:Y:S02]  /*11b0*/  ULDC UR4, c[0x0][0x584] ;  /* 0x0001610000047ab9 */ /* 0x000fe40000000800 */
[----:B------:R-:W-:-:S07]  /*11c0*/  IMAD.U32 R90, RZ, RZ, UR4 ;  /* 0x00000004ff5a7e24 */ /* 0x000fce000f8e00ff */
.L_x_15:
[----:B------:R-:W-:-:S13]  /*11d0*/  LOP3.LUT P0, RZ, R3, 0xff, RZ, 0xc0, !PT ;  /* 0x000000ff03ff7812 */ /* 0x000fda000780c0ff */
[----:B------:R-:W-:Y:S05]  /*11e0*/  @!P0 EXIT ;  /* 0x000000000000894d */ /* 0x000fea0003800000 */
[----:B------:R-:W3:Y:S01]  /*11f0*/  LDC R93, c[0x0][0x658] ;  /* 0x00019600ff5d7b82 */ /* 0x000ee20000000800 */
[----:B------:R-:W-:Y:S01]  /*1200*/  LOP3.LUT R6, R6, 0x1, RZ, 0xc0, !PT ;  /* 0x0000000106067812 */ /* 0x000fe200078ec0ff */
[----:B------:R-:W-:Y:S01]  /*1210*/  ULDC.64 UR6, c[0x0][0x288] ;  /* 0x0000a20000067ab9 */ /* 0x000fe20000000a00 */
[----:B------:R-:W-:Y:S01]  /*1220*/  SHF.R.U32.HI R3, RZ, 0x2, R95 ;  /* 0x00000002ff037819 */ /* 0x000fe2000001165f */
[----:B------:R-:W-:Y:S01]  /*1230*/  UIADD3 UR4, UR7, 0x7f, URZ ;  /* 0x0000007f07047890 */ /* 0x000fe2000fffe03f */
[----:B------:R-:W-:Y:S01]  /*1240*/  SHF.R.U32.HI R0, RZ, 0x1, R0 ;  /* 0x00000001ff007819 */ /* 0x000fe20000011600 */
[----:B------:R-:W-:Y:S01]  /*1250*/  IMAD.SHL.U32 R88, R6, 0x40, RZ ;  /* 0x0000004006587824 */ /* 0x000fe200078e00ff */
[----:B------:R-:W-:Y:S01]  /*1260*/  LOP3.LUT R3, R3, 0x7, RZ, 0xc0, !PT ;  /* 0x0000000703037812 */ /* 0x000fe200078ec0ff */
[----:B01----:R-:W0:Y:S01]  /*1270*/  LDC.64 R4, c[0x0][0x5c8] ;  /* 0x00017200ff047b82 */ /* 0x003e220000000a00 */
[----:B------:R-:W-:Y:S01]  /*1280*/  USHF.R.S32.HI UR5, URZ, 0x1f, UR4 ;  /* 0x0000001f3f057899 */ /* 0x000fe20008011404 */
[----:B------:R-:W-:Y:S01]  /*1290*/  LOP3.LUT R0, R0, 0x30, RZ, 0xc0, !PT ;  /* 0x0000003000007812 */ /* 0x000fe200078ec0ff */
[----:B------:R-:W-:Y:S01]  /*12a0*/  IMAD.MOV.U32 R8, RZ, RZ, 0x1 ;  /* 0x00000001ff087424 */ /* 0x000fe200078e00ff */
[--C-:B------:R-:W-:Y:S01]  /*12b0*/  LOP3.LUT R88, R88, 0x40, R3.reuse, 0xe2, !PT ;  /* 0x0000004058587812 */ /* 0x100fe200078ee203 */
[----:B------:R-:W-:Y:S01]  /*12c0*/  ULEA.HI UR5, UR5, UR4, URZ, 0x7 ;  /* 0x0000000405057291 */ /* 0x000fe2000f8f383f */
[-C--:B------:R-:W-:Y:S01]  /*12d0*/  IADD3 R3, RZ, -R0.reuse, -R3 ;  /* 0x80000000ff037210 */ /* 0x080fe20007ffe803 */
[----:B------:R-:W-:Y:S01]  /*12e0*/  IMAD.U32 R7, RZ, RZ, UR6 ;  /* 0x00000006ff077e24 */ /* 0x000fe2000f8e00ff */
[----:B------:R-:W1:Y:S01]  /*12f0*/  LDC R97, c[0x0][0x600] ;  /* 0x00018000ff617b82 */ /* 0x000e620000000800 */
[----:B------:R-:W-:Y:S01]  /*1300*/  LOP3.LUT R88, R88, R0, RZ, 0xfc, !PT ;  /* 0x0000000058587212 */ /* 0x000fe200078efcff */
[----:B------:R-:W-:Y:S01]  /*1310*/  IMAD.MOV.U32 R0, RZ, RZ, -0x1 ;  /* 0xffffffffff007424 */ /* 0x000fe200078e00ff */
[----:B------:R-:W-:Y:S01]  /*1320*/  USHF.R.S32.HI UR43, URZ, 0x7, UR5 ;  /* 0x000000073f2b7899 */ /* 0x000fe20008011405 */
[C---:B------:R-:W-:Y:S01]  /*1330*/  LOP3.LUT R94, R95.reuse, 0x3, RZ, 0xc0, !PT ;  /* 0x000000035f5e7812 */ /* 0x040fe200078ec0ff */
[----:B------:R-:W-:Y:S01]  /*1340*/  IMAD R3, R6, -0x40, R3 ;  /* 0xffffffc006037824 */ /* 0x000fe200078e0203 */
[C---:B------:R-:W-:Y:S01]  /*1350*/  LOP3.LUT R96, R95.reuse, 0x80, RZ, 0xc0, !PT ;  /* 0x000000805f607812 */ /* 0x040fe200078ec0ff */
[----:B------:R-:W-:Y:S01]  /*1360*/  UISETP.LT.AND UP0, UPT, UR43, 0x1, UPT ;  /* 0x000000012b00788c */ /* 0x000fe2000bf01270 */
[-C--:B---3--:R-:W-:Y:S01]  /*1370*/  SHF.L.U32 R0, R0, R93.reuse, RZ ;  /* 0x0000005d00007219 */ /* 0x088fe200000006ff */
[----:B------:R-:W-:Y:S01]  /*1380*/  ULDC UR4, c[0x0][0x284] ;  /* 0x0000a10000047ab9 */ /* 0x000fe20000000800 */
[----:B------:R-:W-:Y:S01]  /*1390*/  IMAD R94, R94, -0x2, R7 ;  /* 0xfffffffe5e5e7824 */ /* 0x000fe200078e0207 */
[----:B------:R-:W-:Y:S01]  /*13a0*/  USEL UR44, UR43, 0x1, UP0 ;  /* 0x000000012b2c7887 */ /* 0x000fe20008000000 */
[----:B------:R-:W-:Y:S01]  /*13b0*/  SHF.L.U32 R93, R8, R93, RZ ;  /* 0x0000005d085d7219 */ /* 0x000fe200000006ff */
[----:B------:R-:W-:Y:S01]  /*13c0*/  IMAD.SHL.U32 R95, R95, 0x2, RZ ;  /* 0x000000025f5f7824 */ /* 0x000fe200078e00ff */
[----:B------:R-:W-:Y:S01]  /*13d0*/  LOP3.LUT R102, R18, 0x1, RZ, 0xfc, !PT ;  /* 0x0000000112667812 */ /* 0x000fe200078efcff */
[----:B------:R-:W-:Y:S01]  /*13e0*/  VIADD R99, R3, UR4 ;  /* 0x0000000403637c36 */ /* 0x000fe20008000000 */
[C---:B0-----:R-:W-:Y:S01]  /*13f0*/  SHF.L.U64.HI R92, R4.reuse, 0x3, R5 ;  /* 0x00000003045c7819 */ /* 0x041fe20000010205 */
[----:B--2---:R-:W-:Y:S01]  /*1400*/  IMAD.SHL.U32 R91, R4, 0x8, RZ ;  /* 0x00000008045b7824 */ /* 0x004fe200078e00ff */
[----:B------:R-:W-:Y:S01]  /*1410*/  SHF.R.U32.HI R96, RZ, 0x7, R96 ;  /* 0x00000007ff607819 */ /* 0x000fe20000011660 */
[----:B------:R-:W-:Y:S01]  /*1420*/  IMAD.MOV.U32 R89, RZ, RZ, RZ ;  /* 0x000000ffff597224 */ /* 0x000fe200078e00ff */
[----:B------:R-:W-:Y:S01]  /*1430*/  LOP3.LUT R98, RZ, R0, RZ, 0x33, !PT ;  /* 0x00000000ff627212 */ /* 0x000fe200078e33ff */
[----:B------:R-:W-:Y:S01]  /*1440*/  UIADD3 UR44, UR43, -UR44, URZ ;  /* 0x8000002c2b2c7290 */ /* 0x000fe2000fffe03f */
[----:B------:R-:W-:Y:S01]  /*1450*/  UMOV UR36, URZ ;  /* 0x0000003f00247c82 */ /* 0x000fe20008000000 */
[----:B-1----:R-:W-:Y:S01]  /*1460*/  VIADD R97, R97, 0xffffffff ;  /* 0xffffffff61617836 */ /* 0x002fe20000000000 */
[----:B------:R-:W-:-:S09]  /*1470*/  UMOV UR42, URZ ;  /* 0x0000003f002a7c82 */ /* 0x000fd20008000000 */
.L_x_162:
[----:B0-----:R-:W0:Y:S01]  /*1480*/  SHFL.IDX PT, R0, R96, RZ, 0x1f ;  /* 0x00001fff60007589 */ /* 0x001e2200000e0000 */
[----:B-1----:R-:W1:Y:S01]  /*1490*/  S2UR UR7, SR_CgaCtaId ;  /* 0x00000000000779c3 */ /* 0x002e620000008800 */
[----:B------:R-:W-:Y:S01]  /*14a0*/  UMOV UR6, 0x400 ;  /* 0x0000040000067882 */ /* 0x000fe20000000000 */
[----:B0-----:R-:W-:Y:S01]  /*14b0*/  R2UR UR4, R0 ;  /* 0x00000000000472ca */ /* 0x001fe200000e0000 */
[----:B-1----:R-:W-:-:S12]  /*14c0*/  ULEA UR6, UR7, UR6, 0x18 ;  /* 0x0000000607067291 */ /* 0x002fd8000f8ec03f */
[----:B------:R-:W-:-:S04]  /*14d0*/  ULEA.HI UR5, UR4, UR4, URZ, 0x1 ;  /* 0x0000000404057291 */ /* 0x000fc8000f8f083f */
[----:B------:R-:W-:-:S04]  /*14e0*/  ULOP3.LUT UR5, UR5, 0x7fffe, URZ, 0xc0, !UPT ;  /* 0x0007fffe05057892 */ /* 0x000fc8000f8ec03f */
[----:B------:R-:W-:-:S03]  /*14f0*/  UIADD3 UR5, UR4, -UR5, URZ ;  /* 0x8000000504057290 */ /* 0x000fc6000fffe03f */
[----:B------:R-:W-:Y:S01]  /*1500*/  ULDC UR4, c[0x0][0x28c] ;  /* 0x0000a30000047ab9 */ /* 0x000fe20000000800 */
[----:B------:R-:W-:Y:S01]  /*1510*/  ULEA UR5, UR5, UR6, 0xd ;  /* 0x0000000605057291 */ /* 0x000fe2000f8e683f */
[----:B------:R-:W-:-:S03]  /*1520*/  ISETP.LT.AND P0, PT, RZ, UR4, PT ;  /* 0x00000004ff007c0c */ /* 0x000fc6000bf01270 */
[----:B------:R-:W-:-:S04]  /*1530*/  UIADD3 UR5, UR5, 0x100, URZ ;  /* 0x0000010005057890 */ /* 0x000fc8000fffe03f */
[----:B------:R-:W-:-:S04]  /*1540*/  USHF.R.U32.HI UR5, URZ, 0x4, UR5 ;  /* 0x000000043f057899 */ /* 0x000fc80008011605 */
[----:B------:R-:W-:-:S04]  /*1550*/  ULOP3.LUT UR5, UR5, 0x3fff, URZ, 0xc0, !UPT ;  /* 0x00003fff05057892 */ /* 0x000fc8000f8ec03f */
[----:B------:R-:W-:Y:S01]  /*1560*/  ULOP3.LUT UR45, UR5, 0x10000, URZ, 0xfc, !UPT ;  /* 0x00010000052d7892 */ /* 0x000fe2000f8efc3f */
[----:B---345:R-:W-:Y:S11]  /*1570*/  @P0 BRA `(.L_x_17) ;  /* 0x0000000000400947 */ /* 0x038ff60003800000 */
[----:B------:R-:W-:Y:S01]  /*1580*/  MOV R0, 0x0 ;  /* 0x0000000000007802 */ /* 0x000fe20000000f00 */
[----:B------:R-:W-:Y:S01]  /*1590*/  ULDC.64 UR4, c[0x4][0x68] ;  /* 0x01001a0000047ab9 */ /* 0x000fe20000000a00 */
[----:B------:R-:W-:Y:S01]  /*15a0*/  ULDC.64 UR6, c[0x4][0x8] ;  /* 0x0100020000067ab9 */ /* 0x000fe20000000a00 */
[----:B------:R-:W-:Y:S01]  /*15b0*/  IMAD.U32 R4, RZ, RZ, UR4 ;  /* 0x00000004ff047e24 */ /* 0x000fe2000f8e00ff */
[----:B------:R0:W1:Y:S01]  /*15c0*/  LDC.64 R14, c[0x4][R0] ;  /* 0x01000000000e7b82 */ /* 0x0000620000000a00 */
[----:B------:R-:W-:Y:S01]  /*15d0*/  IMAD.U32 R5, RZ, RZ, UR5 ;  /* 0x00000005ff057e24 */ /* 0x000fe2000f8e00ff */
[----:B------:R-:W-:Y:S01]  /*15e0*/  ULDC.64 UR4, c[0x4][0x70] ;  /* 0x01001c0000047ab9 */ /* 0x000fe20000000a00 */
[----:B------:R-:W-:Y:S02]  /*15f0*/  IMAD.U32 R10, RZ, RZ, UR6 ;  /* 0x00000006ff0a7e24 */ /* 0x000fe4000f8e00ff */
[----:B------:R-:W-:Y:S02]  /*1600*/  IMAD.U32 R6, RZ, RZ, UR4 ;  /* 0x00000004ff067e24 */ /* 0x000fe4000f8e00ff */
[----:B------:R-:W-:-:S02]  /*1610*/  IMAD.U32 R7, RZ, RZ, UR5 ;  /* 0x00000005ff077e24 */ /* 0x000fc4000f8e00ff */
[----:B------:R-:W-:Y:S02]  /*1620*/  IMAD.U32 R11, RZ, RZ, UR7 ;  /* 0x00000007ff0b7e24 */ /* 0x000fe4000f8e00ff */
[----:B------:R-:W-:Y:S02]  /*1630*/  IMAD.MOV.U32 R8, RZ, RZ, 0x1e1 ;  /* 0x000001e1ff087424 */ /* 0x000fe400078e00ff */
[----:B------:R-:W-:Y:S02]  /*1640*/  IMAD.MOV.U32 R12, RZ, RZ, 0x1 ;  /* 0x00000001ff0c7424 */ /* 0x000fe400078e00ff */
[----:B0-----:R-:W-:-:S07]  /*1650*/  IMAD.MOV.U32 R13, RZ, RZ, RZ ;  /* 0x000000ffff0d7224 */ /* 0x001fce00078e00ff */
[----:B------:R-:W-:-:S07]  /*1660*/  LEPC R20, `(.L_x_17) ;  /* 0x000000001014794e */ /* 0x000fce0000000000 */
[----:B-1---5:R-:W-:Y:S05]  /*1670*/  CALL.ABS.NOINC R14 ;  /* 0x000000000e007343 */ /* 0x022fea0003c00000 */
.L_x_17:
[----:B------:R-:W-:-:S13]  /*1680*/  ISETP.NE.AND P0, PT, R102, 0x3, PT ;  /* 0x000000036600780c */ /* 0x000fda0003f05270 */
[----:B------:R-:W-:Y:S05]  /*1690*/  @!P0 BRA `(.L_x_18) ;  /* 0x0000000000048947 */ /* 0x000fea0003800000 */
[----:B------:R-:W-:Y:S01]  /*16a0*/  BPT.TRAP 0x1 ;  /* 0x000000040000795c */ /* 0x000fe20000300000 */
.L_x_18:
[----:B------:R-:W0:Y:S01]  /*16b0*/  S2UR UR5, SR_CgaCtaId ;  /* 0x00000000000579c3 */ /* 0x000e220000008800 */
[----:B------:R-:W-:Y:S01]  /*16c0*/  UMOV UR4, 0x400 ;  /* 0x0000040000047882 */ /* 0x000fe20000000000 */
[----:B------:R-:W-:Y:S02]  /*16d0*/  IMAD.U32 R0, RZ, RZ, UR36 ;  /* 0x00000024ff007e24 */ /* 0x000fe4000f8e00ff */
[----:B------:R-:W-:-:S03]  /*16e0*/  IMAD.U32 R3, RZ, RZ, UR42 ;  /* 0x0000002aff037e24 */ /* 0x000fc6000f8e00ff */
[----:B------:R-:W-:Y:S01]  /*16f0*/  SHF.L.U32 R0, R0, 0x1f, RZ ;  /* 0x0000001f00007819 */ /* 0x000fe200000006ff */
[----:B0-----:R-:W-:-:S06]  /*1700*/  ULEA UR4, UR5, UR4, 0x18 ;  /* 0x0000000405047291 */ /* 0x001fcc000f8ec03f */
[----:B------:R-:W-:-:S04]  /*1710*/  IMAD.U32 R6, RZ, RZ, UR4 ;  /* 0x00000004ff067e24 */ /* 0x000fc8000f8e00ff */
[----:B------:R-:W-:-:S04]  /*1720*/  IMAD R3, R3, 0x8, R6 ;  /* 0x0000000803037824 */ /* 0x000fc800078e0206 */
[----:B------:R0:W1:Y:S01]  /*1730*/  SYNCS.PHASECHK.TRANS64.TRYWAIT P1, [R3+URZ], R0 ;  /* 0x00000000030075a7 */ /* 0x000062000802017f */
[----:B------:R-:W-:Y:S05]  /*1740*/  @!P0 BRA `(.L_x_19) ;  /* 0x0000000000048947 */ /* 0x000fea0003800000 */
[----:B------:R-:W-:Y:S01]  /*1750*/  BPT.TRAP 0x1 ;  /* 0x000000040000795c */ /* 0x000fe20000300000 */
.L_x_19:
[----:B------:R-:W-:-:S05]  /*1760*/  IMAD.U32 R4, RZ, RZ, UR44 ;  /* 0x0000002cff047e24 */ /* 0x000fca000f8e00ff */
[----:B------:R-:W-:Y:S01]  /*1770*/  ISETP.GE.AND P2, PT, R4, 0x1, PT ;  /* 0x000000010400780c */ /* 0x000fe20003f46270 */
[----:B-1----:R-:W-:-:S12]  /*1780*/  @P1 BRA `(.L_x_20) ;  /* 0x0000000000081947 */ /* 0x002fd80003800000 */
[----:B------:R-:W1:Y:S02]  /*1790*/  SYNCS.PHASECHK.TRANS64.TRYWAIT P1, [R3+URZ], R0 ;  /* 0x00000000030075a7 */ /* 0x000e64000802017f */
[----:B-1----:R-:W-:Y:S05]  /*17a0*/  @!P1 BRA `(.L_x_21) ;  /* 0x0000007000889947 */ /* 0x002fea0003800000 */
.L_x_20:
[----:B------:R-:W-:Y:S05]  /*17b0*/  WARPSYNC.ALL ;  /* 0x0000000000007948 */ /* 0x000fea0003800000 */
[----:B------:R-:W-:Y:S01]  /*17c0*/  R2UR UR4, R6 ;  /* 0x00000000060472ca */ /* 0x000fe200000e0000 */
[----:B------:R-:W-:Y:S01]  /*17d0*/  ULEA UR8, UR42, UR45, 0xc ;  /* 0x0000002d2a087291 */ /* 0x000fe2000f8e603f */
[----:B------:R-:W-:Y:S01]  /*17e0*/  WARPGROUP.ARRIVE ;  /* 0x00000000000079c5 */ /* 0x000fe20000000000 */
[----:B------:R-:W-:Y:S01]  /*17f0*/  UMOV UR9, 0x40000040 ;  /* 0x4000004000097882 */ /* 0x000fe20000000000 */
[----:B------:R-:W-:Y:S01]  /*1800*/  UMOV UR11, 0x40000040 ;  /* 0x40000040000b7882 */ /* 0x000fe20000000000 */
[----:B------:R-:W-:Y:S01]  /*1810*/  UIADD3 UR12, UR8, 0x2, URZ ;  /* 0x00000002080c7890 */ /* 0x000fe2000fffe03f */
[----:B------:R-:W-:Y:S01]  /*1820*/  UMOV UR13, 0x40000040 ;  /* 0x40000040000d7882 */ /* 0x000fe20000000000 */
[----:B------:R-:W-:-:S06]  /*1830*/  UMOV UR15, 0x40000040 ;  /* 0x40000040000f7882 */ /* 0x000fcc0000000000 */
[----:B------:R-:W-:-:S04]  /*1840*/  UIADD3 UR4, UR4, 0x40100, URZ ;  /* 0x0004010004047890 */ /* 0x000fc8000fffe03f */
[----:B------:R-:W-:-:S04]  /*1850*/  USHF.R.U32.HI UR4, URZ, 0x4, UR4 ;  /* 0x000000043f047899 */ /* 0x000fc80008011604 */
[----:B------:R-:W-:-:S04]  /*1860*/  ULOP3.LUT UR4, UR4, 0x3fff, URZ, 0xc0, !UPT ;  /* 0x00003fff04047892 */ /* 0x000fc8000f8ec03f */
[----:B------:R-:W-:-:S04]  /*1870*/  ULOP3.LUT UR4, UR4, 0x10000, URZ, 0xfc, !UPT ;  /* 0x0001000004047892 */ /* 0x000fc8000f8efc3f */
[----:B------:R-:W-:-:S04]  /*1880*/  ULEA UR6, UR42, UR4, 0xc ;  /* 0x000000042a067291 */ /* 0x000fc8000f8e603f */
[----:B------:R-:W-:-:S03]  /*1890*/  UIADD3 UR14, UR6, 0x2, URZ ;  /* 0x00000002060e7890 */ /* 0x000fc6000fffe03f */
[----:B------:R-:W-:Y:S02]  /*18a0*/  UMOV UR10, UR6 ;  /* 0x00000006000a7c82 */ /* 0x000fe40008000000 */
[----:B------:R-:W-:Y:S01]  /*18b0*/  HGMMA.64x128x8.F32.TF32 R24, gdesc[UR8], RZ, !UPT, gsb0 ;  /* 0x05e00000081879f0 */ /* 0x000fe2000c0028ff */
[----:B------:R-:W-:Y:S01]  /*18c0*/  UIADD3 UR10, UR6, 0xc06, URZ ;  /* 0x00000c06060a7890 */ /* 0x000fe2000fffe03f */
[----:B------:R-:W-:Y:S01]  /*18d0*/  UMOV UR9, 0x40000040 ;  /* 0x4000004000097882 */ /* 0x000fe20000000000 */
[----:B------:R-:W-:Y:S01]  /*18e0*/  UMOV UR11, 0x40000040 ;  /* 0x40000040000b7882 */ /* 0x000fe20000000000 */
[----:B------:R-:W-:Y:S02]  /*18f0*/  WARPGROUP.DEPBAR.LE gsb0, 0x0 ;  /* 0x00008000000079c5 */ /* 0x000fe40000010000 */
[----:B------:R-:W-:-:S06]  /*1900*/  WARPGROUP.ARRIVE ;  /* 0x00000000000079c5 */ /* 0x000fcc0000000000 */
[----:B------:R-:W-:Y:S01]  /*1910*/  HGMMA.64x128x8.F32.TF32 R24, gdesc[UR12], R24, gsb0 ;  /* 0x05e000000c1879f0 */ /* 0x000fe20008002818 */
[----:B------:R-:W-:Y:S02]  /*1920*/  UIADD3 UR12, UR8, 0x4, URZ ;  /* 0x00000004080c7890 */ /* 0x000fe4000fffe03f */
        /* <DEDUP_REMOVED lines=87> */
[----:B------:R-:W-:Y:S01]  /*1ea0*/  UIADD3 UR8, UR8, 0xc06, URZ ;  /* 0x00000c0608087890 */ /* 0x000fe2000fffe03f */
[----:B------:R-:W-:Y:S02]  /*1eb0*/  WARPGROUP.DEPBAR.LE gsb0, 0x0 ;  /* 0x00008000000079c5 */ /* 0x000fe40000010000 */
[----:B------:R-:W-:-:S06]  /*1ec0*/  WARPGROUP.ARRIVE ;  /* 0x00000000000079c5 */ /* 0x000fcc0000000000 */
[----:B------:R-:W-:Y:S03]  /*1ed0*/  HGMMA.64x128x8.F32.TF32 R24, gdesc[UR12], R24, gsb0 ;  /* 0x05e000000c1879f0 */ /* 0x000fe60008002818 */
[----:B------:R-:W-:Y:S02]  /*1ee0*/  WARPGROUP.DEPBAR.LE gsb0, 0x0 ;  /* 0x00008000000079c5 */ /* 0x000fe40000010000 */
[----:B------:R-:W-:-:S07]  /*1ef0*/  WARPGROUP.ARRIVE ;  /* 0x00000000000079c5 */ /* 0x000fce0000000000 */
[----:B------:R-:W-:Y:S03]  /*1f00*/  HGMMA.64x128x8.F32.TF32 R24, gdesc[UR8], R24, gsb0 ;  /* 0x05e00000081879f0 */ /* 0x000fe60008002818 */
[----:B------:R-:W-:Y:S02]  /*1f10*/  WARPGROUP.DEPBAR.LE gsb0, 0x0 ;  /* 0x00008000000079c5 */ /* 0x000fe40000010000 */
[----:B------:R-:W-:Y:S05]  /*1f20*/  @!P2 BRA `(.L_x_22) ;  /* 0x000000080078a947 */ /* 0x000fea0003800000 */
[----:B------:R-:W-:Y:S01]  /*1f30*/  UIADD3 UR5, UR42, 0x1, URZ ;  /* 0x000000012a057890 */ /* 0x000fe2000fffe03f */
[----:B01----:R-:W-:Y:S02]  /*1f40*/  IMAD.U32 R0, RZ, RZ, UR44 ;  /* 0x0000002cff007e24 */ /* 0x003fe4000f8e00ff */
[----:B------:R-:W-:Y:S01]  /*1f50*/  IMAD.U32 R3, RZ, RZ, UR42 ;  /* 0x0000002aff037e24 */ /* 0x000fe2000f8e00ff */
[----:B------:R-:W-:-:S04]  /*1f60*/  UISETP.NE.AND UP0, UPT, UR5, 0x4, UPT ;  /* 0x000000040500788c */ /* 0x000fc8000bf05270 */
[----:B------:R-:W-:Y:S02]  /*1f70*/  USEL UR6, URZ, 0x1, UP0 ;  /* 0x000000013f067887 */ /* 0x000fe40008000000 */
[----:B------:R-:W-:Y:S02]  /*1f80*/  USEL UR5, UR5, URZ, UP0 ;  /* 0x0000003f05057287 */ /* 0x000fe40008000000 */
[----:B------:R-:W-:-:S06]  /*1f90*/  ULOP3.LUT UR6, UR36, UR6, URZ, 0x3c, !UPT ;  /* 0x0000000624067292 */ /* 0x000fcc000f8e3c3f */
[----:B------:R-:W-:-:S07]  /*1fa0*/  IMAD.U32 R7, RZ, RZ, UR6 ;  /* 0x00000006ff077e24 */ /* 0x000fce000f8e00ff */
.L_x_29:
[----:B------:R-:W-:Y:S05]  /*1fb0*/  @!P0 BRA `(.L_x_23) ;  /* 0x0000000000048947 */ /* 0x000fea0003800000 */
[----:B------:R-:W-:Y:S01]  /*1fc0*/  BPT.TRAP 0x1 ;  /* 0x000000040000795c */ /* 0x000fe20000300000 */
.L_x_23:
[----:B------:R-:W0:Y:S01]  /*1fd0*/  S2UR UR7, SR_CgaCtaId ;  /* 0x00000000000779c3 */ /* 0x000e220000008800 */
[----:B------:R-:W-:Y:S01]  /*1fe0*/  UMOV UR6, 0x400 ;  /* 0x0000040000067882 */ /* 0x000fe20000000000 */
[----:B------:R-:W-:Y:S01]  /*1ff0*/  IMAD.U32 R5, RZ, RZ, UR5 ;  /* 0x00000005ff057e24 */ /* 0x000fe2000f8e00ff */
[----:B------:R-:W-:Y:S01]  /*2000*/  SHF.L.U32 R4, R7, 0x1f, RZ ;  /* 0x0000001f07047819 */ /* 0x000fe200000006ff */
[----:B0-----:R-:W-:-:S06]  /*2010*/  ULEA UR6, UR7, UR6, 0x18 ;  /* 0x0000000607067291 */ /* 0x001fcc000f8ec03f */
[----:B------:R-:W-:-:S04]  /*2020*/  IMAD.U32 R6, RZ, RZ, UR6 ;  /* 0x00000006ff067e24 */ /* 0x000fc8000f8e00ff */
[----:B------:R-:W-:-:S04]  /*2030*/  IMAD R5, R5, 0x8, R6 ;  /* 0x0000000805057824 */ /* 0x000fc800078e0206 */
[----:B------:R0:W1:Y:S01]  /*2040*/  SYNCS.PHASECHK.TRANS64.TRYWAIT P1, [R5+URZ], R4 ;  /* 0x00000004050075a7 */ /* 0x000062000802017f */
[----:B------:R-:W-:Y:S05]  /*2050*/  @!P0 BRA `(.L_x_24) ;  /* 0x0000000000048947 */ /* 0x000fea0003800000 */
[----:B------:R-:W-:Y:S01]  /*2060*/  BPT.TRAP 0x1 ;  /* 0x000000040000795c */ /* 0x000fe20000300000 */
.L_x_24:
[----:B-1----:R-:W-:Y:S05]  /*2070*/  @P1 BRA `(.L_x_25) ;  /* 0x0000000000081947 */ /* 0x002fea0003800000 */
[----:B------:R-:W1:Y:S02]  /*2080*/  SYNCS.PHASECHK.TRANS64.TRYWAIT P1, [R5+URZ], R4 ;  /* 0x00000004050075a7 */ /* 0x000e64000802017f */
[----:B-1----:R-:W-:Y:S05]  /*2090*/  @!P1 BRA `(.L_x_26) ;  /* 0x0000006800609947 */ /* 0x002fea0003800000 */
.L_x_25:
[----:B------:R-:W-:Y:S01]  /*20a0*/  ULEA UR8, UR5, UR4, 0xc ;  /* 0x0000000405087291 */ /* 0x000fe2000f8e603f */
[----:B------:R-:W-:Y:S01]  /*20b0*/  WARPGROUP.ARRIVE ;  /* 0x00000000000079c5 */ /* 0x000fe20000000000 */
[----:B------:R-:W-:Y:S01]  /*20c0*/  ULEA UR6, UR5, UR45, 0xc ;  /* 0x0000002d05067291 */ /* 0x000fe2000f8e603f */
[----:B------:R-:W-:Y:S01]  /*20d0*/  UMOV UR15, 0x40000040 ;  /* 0x40000040000f7882 */ /* 0x000fe20000000000 */
[----:B------:R-:W-:Y:S01]  /*20e0*/  UMOV UR13, 0x40000040 ;  /* 0x40000040000d7882 */ /* 0x000fe20000000000 */
[----:B------:R-:W-:Y:S02]  /*20f0*/  UIADD3 UR10, UR8, 0xc06, URZ ;  /* 0x00000c06080a7890 */ /* 0x000fe4000fffe03f */
[----:B------:R-:W-:Y:S02]  /*2100*/  UMOV UR14, UR8 ;  /* 0x00000008000e7c82 */ /* 0x000fe40008000000 */
[----:B------:R-:W-:Y:S01]  /*2110*/  UMOV UR12, UR6 ;  /* 0x00000006000c7c82 */ /* 0x000fe20008000000 */
[----:B------:R-:W-:Y:S01]  /*2120*/  UMOV UR11, 0x40000040 ;  /* 0x40000040000b7882 */ /* 0x000fe20000000000 */
[----:B------:R-:W-:Y:S01]  /*2130*/  HGMMA.64x128x8.F32.TF32 R24, gdesc[UR12], R24, gsb0 ;  /* 0x05e000000c1879f0 */ /* 0x000fe20008002818 */
[----:B------:R-:W-:-:S02]  /*2140*/  UIADD3 UR14, UR8, 0x2, URZ ;  /* 0x00000002080e7890 */ /* 0x000fc4000fffe03f */
[----:B------:R-:W-:Y:S01]  /*2150*/  UIADD3 UR12, UR6, 0x2, URZ ;  /* 0x00000002060c7890 */ /* 0x000fe2000fffe03f */
[----:B------:R-:W-:Y:S01]  /*2160*/  UMOV UR15, 0x40000040 ;  /* 0x40000040000f7882 */ /* 0x000fe20000000000 */
        /* <DEDUP_REMOVED lines=102> */
[----:B------:R-:W-:Y:S01]  /*27d0*/  BPT.TRAP 0x1 ;  /* 0x000000040000795c */ /* 0x000fe20000300000 */
.L_x_27:
[----:B------:R-:W-:-:S13]  /*27e0*/  ISETP.NE.AND P1, PT, R22, RZ, PT ;  /* 0x000000ff1600720c */ /* 0x000fda0003f25270 */
[----:B01----:R-:W-:-:S04]  /*27f0*/  @P1 IMAD R4, R3, 0x8, R6 ;  /* 0x0000000803041824 */ /* 0x003fc800078e0206 */
[----:B------:R-:W-:-:S05]  /*2800*/  @P1 VIADD R4, R4, 0x20 ;  /* 0x0000002004041836 */ /* 0x000fca0000000000 */
[----:B------:R-:W-:-:S04]  /*2810*/  @P1 PRMT R4, R19, 0x654, R4 ;  /* 0x0000065413041816 */ /* 0x000fc80000000004 */
[----:B------:R0:W-:Y:S01]  /*2820*/  @P1 SYNCS.ARRIVE.TRANS64.RED.A1T0 RZ, [R4+URZ], RZ ;  /* 0x000000ff04ff19a7 */ /* 0x0001e2000810043f */
[----:B------:R-:W-:-:S13]  /*2830*/  ISETP.GT.U32.AND P1, PT, R18, 0x1, PT ;  /* 0x000000011200780c */ /* 0x000fda0003f24070 */
[----:B0-----:R-:W-:Y:S05]  /*2840*/  @P1 BRA `(.L_x_28) ;  /* 0x0000000000041947 */ /* 0x001fea0003800000 */
[----:B------:R-:W-:Y:S01]  /*2850*/  BPT.TRAP 0x1 ;  /* 0x000000040000795c */ /* 0x000fe20000300000 */
.L_x_28:
[----:B------:R-:W-:Y:S01]  /*2860*/  UIADD3 UR5, UR5, 0x1, URZ ;  /* 0x0000000105057890 */ /* 0x000fe2000fffe03f */
[C---:B------:R-:W-:Y:S01]  /*2870*/  ISETP.GT.AND P2, PT, R0.reuse, 0x1, PT ;  /* 0x000000010000780c */ /* 0x040fe20003f44270 */
[----:B------:R-:W-:Y:S02]  /*2880*/  VIADD R3, R3, 0x1 ;  /* 0x0000000103037836 */ /* 0x000fe40000000000 */
[----:B------:R-:W-:Y:S01]  /*2890*/  UISETP.NE.AND UP0, UPT, UR5, 0x4, UPT ;  /* 0x000000040500788c */ /* 0x000fe2000bf05270 */
[----:B------:R-:W-:Y:S02]  /*28a0*/  VIADD R0, R0, 0xffffffff ;  /* 0xffffffff00007836 */ /* 0x000fe40000000000 */
[C---:B------:R-:W-:Y:S01]  /*28b0*/  ISETP.NE.AND P1, PT, R3.reuse, 0x4, PT ;  /* 0x000000040300780c */ /* 0x040fe20003f25270 */
[----:B------:R-:W-:Y:S02]  /*28c0*/  USEL UR6, URZ, 0x1, UP0 ;  /* 0x000000013f067887 */ /* 0x000fe40008000000 */
[----:B------:R-:W-:Y:S01]  /*28d0*/  USEL UR5, UR5, URZ, UP0 ;  /* 0x0000003f05057287 */ /* 0x000fe20008000000 */
[----:B------:R-:W-:-:S03]  /*28e0*/  SEL R3, R3, RZ, P1 ;  /* 0x000000ff03037207 */ /* 0x000fc60000800000 */
[----:B------:R-:W-:Y:S01]  /*28f0*/  LOP3.LUT R7, R7, UR6, RZ, 0x3c, !PT ;  /* 0x0000000607077c12 */ /* 0x000fe2000f8e3cff */
[----:B------:R-:W-:Y:S07]  /*2900*/  @P2 BRA `(.L_x_29) ;  /* 0xfffffff400a82947 */ /* 0x000fee000383ffff */
.L_x_22:
[----:B01----:R-:W0:Y:S02]  /*2910*/  LDC R0, c[0x0][0x28c] ;  /* 0x0000a300ff007b82 */ /* 0x003e240000000800 */
[----:B0-----:R-:W-:-:S13]  /*2920*/  ISETP.GE.AND P1, PT, R0, 0x1, PT ;  /* 0x000000010000780c */ /* 0x001fda0003f26270 */
[----:B------:R-:W-:Y:S05]  /*2930*/  @!P1 BRA `(.L_x_30) ;  /* 0x0000000000389947 */ /* 0x000fea0003800000 */
[----:B------:R-:W-:Y:S05]  /*2940*/  @!P0 BRA `(.L_x_31) ;  /* 0x0000000000048947 */ /* 0x000fea0003800000 */
[----:B------:R-:W-:Y:S01]  /*2950*/  BPT.TRAP 0x1 ;  /* 0x000000040000795c */ /* 0x000fe20000300000 */
.L_x_31:
[----:B------:R-:W-:-:S13]  /*2960*/  ISETP.NE.AND P0, PT, R22, RZ, PT ;  /* 0x000000ff1600720c */ /* 0x000fda0003f05270 */
[----:B------:R-:W-:-:S05]  /*2970*/  VOTEU.ANY UP0, P0 ;  /* 0x00000000003f7886 */ /* 0x000fca0000000100 */
[----:B------:R-:W-:-:S06]  /*2980*/  @UP0 UIADD3 UR4, UR44, UR42, URZ ;  /* 0x0000002a2c040290 */ /* 0x000fcc000fffe03f */
[----:B------:R-:W-:-:S04]  /*2990*/  IMAD.U32 R0, RZ, RZ, UR4 ;  /* 0x00000004ff007e24 */ /* 0x000fc8000f8e00ff */
[----:B------:R-:W-:-:S05]  /*29a0*/  @P0 IMAD.SHL.U32 R0, R0, 0x8, RZ ;  /* 0x0000000800000824 */ /* 0x000fca00078e00ff */
[----:B------:R-:W-:-:S04]  /*29b0*/  @P0 LOP3.LUT R0, R0, 0x18, RZ, 0xc0, !PT ;  /* 0x0000001800000812 */ /* 0x000fc800078ec0ff */
[----:B------:R-:W-:-:S04]  /*29c0*/  @P0 IADD3 R0, R6, 0x20, R0 ;  /* 0x0000002006000810 */ /* 0x000fc80007ffe000 */
[----:B------:R-:W-:-:S04]  /*29d0*/  @P0 PRMT R0, R19, 0x654, R0 ;  /* 0x0000065413000816 */ /* 0x000fc80000000000 */
[----:B------:R0:W-:Y:S01]  /*29e0*/  @P0 SYNCS.ARRIVE.TRANS64.RED.A1T0 RZ, [R0+URZ], RZ ;  /* 0x000000ff00ff09a7 */ /* 0x0001e2000810043f */
[----:B------:R-:W-:-:S13]  /*29f0*/  ISETP.GT.U32.AND P0, PT, R18, 0x1, PT ;  /* 0x000000011200780c */ /* 0x000fda0003f04070 */
[----:B0-----:R-:W-:Y:S05]  /*2a00*/  @P0 BRA `(.L_x_30) ;  /* 0x0000000000040947 */ /* 0x001fea0003800000 */
[----:B------:R-:W-:Y:S01]  /*2a10*/  BPT.TRAP 0x1 ;  /* 0x000000040000795c */ /* 0x000fe20000300000 */
.L_x_30:
[----:B------:R-:W-:Y:S01]  /*2a20*/  IMAD.SHL.U32 R100, R100, 0x80, RZ ;  /* 0x0000008064647824 */ /* 0x000fe200078e00ff */
[----:B------:R-:W-:Y:S01]  /*2a30*/  ULDC UR6, c[0x0][0x288] ;  /* 0x0000a20000067ab9 */ /* 0x000fe20000000800 */
[----:B------:R-:W-:Y:S01]  /*2a40*/  SHF.R.S32.HI R11, RZ, 0x1f, R101 ;  /* 0x0000001fff0b7819 */ /* 0x000fe20000011465 */
[C---:B------:R-:W-:Y:S01]  /*2a50*/  IMAD.SHL.U32 R6, R103.reuse, 0x80, RZ ;  /* 0x0000008067067824 */ /* 0x040fe200078e00ff */
[----:B------:R-:W-:Y:S01]  /*2a60*/  ULDC.64 UR4, c[0x0][0x5d0] ;  /* 0x0001740000047ab9 */ /* 0x000fe20000000a00 */
[C---:B------:R-:W-:Y:S01]  /*2a70*/  LOP3.LUT R8, R100.reuse, 0x6, R95, 0xf8, !PT ;  /* 0x0000000664087812 */ /* 0x040fe200078ef85f */
[----:B------:R-:W-:Y:S01]  /*2a80*/  IMAD.WIDE R104, R103, 0x80, R88 ;  /* 0x0000008067687825 */ /* 0x000fe200078e0258 */
[----:B------:R-:W-:Y:S01]  /*2a90*/  ISETP.GE.AND P0, PT, R100, UR6, PT ;  /* 0x0000000664007c0c */ /* 0x000fe2000bf06270 */
[----:B------:R-:W-:Y:S01]  /*2aa0*/  ULDC UR6, c[0x0][0x284] ;  /* 0x0000a10000067ab9 */ /* 0x000fe20000000800 */
[----:B------:R-:W-:Y:S01]  /*2ab0*/  SHF.R.S32.HI R9, RZ, 0x1f, R8 ;  /* 0x0000001fff097819 */ /* 0x000fe20000011408 */
[----:B------:R-:W-:Y:S01]  /*2ac0*/  IMAD R0, R11, UR4, RZ ;  /* 0x000000040b007c24 */ /* 0x000fe2000f8e02ff */
[----:B------:R-:W-:-:S03]  /*2ad0*/  ISETP.GE.OR P0, PT, R6, UR6, P0 ;  /* 0x0000000606007c0c */ /* 0x000fc60008706670 */
[C---:B------:R-:W-:Y:S02]  /*2ae0*/  IMAD R3, R101.reuse, UR5, R0 ;  /* 0x0000000565037c24 */ /* 0x040fe4000f8e0200 */
[----:B------:R-:W-:Y:S01]  /*2af0*/  IMAD.WIDE.U32 R4, R101, UR4, R8 ;  /* 0x0000000465047c25 */ /* 0x000fe2000f8e0008 */
[----:B------:R-:W-:-:S03]  /*2b00*/  ULDC.64 UR4, c[0x0][0x5c8] ;  /* 0x0001720000047ab9 */ /* 0x000fc60000000a00 */
[----:B------:R-:W-:Y:S02]  /*2b10*/  IMAD R7, R105, UR4, RZ ;  /* 0x0000000469077c24 */ /* 0x000fe4000f8e02ff */
[----:B------:R-:W-:Y:S02]  /*2b20*/  IMAD.IADD R5, R5, 0x1, R3 ;  /* 0x0000000105057824 */ /* 0x000fe400078e0203 */
[C---:B------:R-:W-:Y:S02]  /*2b30*/  IMAD R7, R104.reuse, UR5, R7 ;  /* 0x0000000568077c24 */ /* 0x040fe4000f8e0207 */
[----:B------:R-:W-:-:S04]  /*2b40*/  IMAD.WIDE.U32 R106, R104, UR4, R4 ;  /* 0x00000004686a7c25 */ /* 0x000fc8000f8e0004 */
[----:B------:R-:W-:Y:S01]  /*2b50*/  IMAD.MOV.U32 R0, RZ, RZ, -0x1 ;  /* 0xffffffffff007424 */ /* 0x000fe200078e00ff */
[----:B------:R-:W-:Y:S06]  /*2b60*/  @P0 BRA `(.L_x_32) ;  /* 0x0000004000100947 */ /* 0x000fec0003800000 */
[----:B-----5:R-:W-:Y:S01]  /*2b70*/  FSETP.NEU.AND P1, PT, R90, RZ, PT ;  /* 0x000000ff5a00720b */ /* 0x020fe20003f2d000 */
[----:B------:R-:W-:Y:S01]  /*2b80*/  IMAD.IADD R4, R94, 0x1, -R100 ;  /* 0x000000015e047824 */ /* 0x000fe200078e0a64 */
[----:B------:R-:W-:Y:S01]  /*2b90*/  BSSY B0, `(.L_x_32) ;  /* 0x0000401000007945 */ /* 0x000fe20003800000 */
[----:B------:R-:W-:Y:S02]  /*2ba0*/  IMAD.IADD R3, R99, 0x1, -R6 ;  /* 0x0000000163037824 */ /* 0x000fe400078e0a06 */
[----:B------:R-:W-:Y:S01]  /*2bb0*/  IMAD.IADD R117, R107, 0x1, R7 ;  /* 0x000000016b757824 */ /* 0x000fe200078e0207 */
[----:B------:R-:W-:-:S04]  /*2bc0*/  ISETP.GT.AND P0, PT, R4, RZ, PT ;  /* 0x000000ff0400720c */ /* 0x000fc80003f04270 */
[----:B------:R-:W-:-:S03]  /*2bd0*/  ISETP.GT.AND P2, PT, R3, RZ, P0 ;  /* 0x000000ff0300720c */ /* 0x000fc60000744270 */
[----:B------:R-:W-:Y:S10]  /*2be0*/  @!P1 BRA `(.L_x_33) ;  /* 0x0000002c001c9947 */ /* 0x000ff40003800000 */
[----:B------:R-:W0:Y:S01]  /*2bf0*/  LDC.64 R110, c[0x0][0x5b8] ;  /* 0x00016e00ff6e7b82 */ /* 0x000e220000000a00 */
[----:B------:R-:W-:-:S07]  /*2c00*/  ULDC.64 UR4, c[0x0][0x5c0] ;  /* 0x0001700000047ab9 */ /* 0x000fce0000000a00 */
[----:B------:R-:W1:Y:S08]  /*2c10*/  LDC.64 R112, c[0x0][0x5b0] ;  /* 0x00016c00ff707b82 */ /* 0x000e700000000a00 */
[----:B------:R-:W2:Y:S01]  /*2c20*/  LDC.64 R114, c[0x0][0x5a8] ;  /* 0x00016a00ff727b82 */ /* 0x000ea20000000a00 */
[-C--:B0-----:R-:W-:Y:S02]  /*2c30*/  IMAD R6, R11, R110.reuse, RZ ;  /* 0x0000006e0b067224 */ /* 0x081fe400078e02ff */
[----:B------:R-:W-:-:S04]  /*2c40*/  IMAD.WIDE.U32 R108, R101, R110, R8 ;  /* 0x0000006e656c7225 */ /* 0x000fc800078e0008 */
[----:B------:R-:W-:Y:S02]  /*2c50*/  IMAD R103, R101, R111, R6 ;  /* 0x0000006f65677224 */ /* 0x000fe400078e0206 */
[-C--:B-1----:R-:W-:Y:S02]  /*2c60*/  IMAD R5, R105, R112.reuse, RZ ;  /* 0x0000007069057224 */ /* 0x082fe400078e02ff */
[----:B------:R-:W-:Y:S02]  /*2c70*/  IMAD.IADD R13, R109, 0x1, R103 ;  /* 0x000000016d0d7824 */ /* 0x000fe400078e0267 */
[----:B------:R-:W-:Y:S02]  /*2c80*/  IMAD.MOV.U32 R12, RZ, RZ, R108 ;  /* 0x000000ffff0c7224 */ /* 0x000fe400078e006c */
[C---:B------:R-:W-:Y:S02]  /*2c90*/  IMAD R105, R104.reuse, R113, R5 ;  /* 0x0000007168697224 */ /* 0x040fe400078e0205 */
[----:B------:R-:W-:-:S04]  /*2ca0*/  IMAD.WIDE.U32 R6, R104, R112, R12 ;  /* 0x0000007068067225 */ /* 0x000fc800078e000c */
[----:B------:R-:W-:Y:S01]  /*2cb0*/  IMAD.IADD R5, R7, 0x1, R105 ;  /* 0x0000000107057824 */ /* 0x000fe200078e0269 */
[----:B--2---:R-:W-:-:S04]  /*2cc0*/  LEA R14, P1, R6, R114, 0x2 ;  /* 0x00000072060e7211 */ /* 0x004fc800078210ff */
[----:B------:R-:W-:-:S05]  /*2cd0*/  LEA.HI.X R15, R6, R115, R5, 0x2, P1 ;  /* 0x00000073060f7211 */ /* 0x000fca00008f1405 */
[----:B------:R0:W2:Y:S01]  /*2ce0*/  @P2 LDG.E.LTC128B R5, desc[UR40][R14.64] ;  /* 0x000000280e052981 */ /* 0x0000a2000c1e1920 */
[----:B------:R-:W-:Y:S01]  /*2cf0*/  LEA R10, P3, R106, UR4, 0x2 ;  /* 0x000000046a0a7c11 */ /* 0x000fe2000f8610ff */
[----:B------:R-:W-:Y:S01]  /*2d00*/  IMAD.WIDE.U32 R6, R104, R112, R8 ;  /* 0x0000007068067225 */ /* 0x000fe200078e0008 */
[----:B------:R-:W-:Y:S01]  /*2d10*/  ISETP.GT.AND P1, PT, R4, 0x1, PT ;  /* 0x000000010400780c */ /* 0x000fe20003f24270 */
[----:B------:R-:W-:Y:S02]  /*2d20*/  BSSY B1, `(.L_x_34) ;  /* 0x0000012000017945 */ /* 0x000fe40003800000 */
[----:B------:R-:W-:Y:S02]  /*2d30*/  IMAD.IADD R7, R105, 0x1, R7 ;  /* 0x0000000169077824 */ /* 0x000fe400078e0207 */
[----:B------:R-:W-:Y:S01]  /*2d40*/  IMAD.WIDE.U32 R20, R101, R110, R6 ;  /* 0x0000006e65147225 */ /* 0x000fe200078e0006 */
[----:B0-----:R-:W-:-:S03]  /*2d50*/  SHF.L.U64.HI R15, R112, 0x3, R113 ;  /* 0x00000003700f7819 */ /* 0x001fc60000010271 */
[----:B------:R-:W-:Y:S01]  /*2d60*/  IMAD.IADD R7, R103, 0x1, R21 ;  /* 0x0000000167077824 */ /* 0x000fe200078e0215 */
[----:B------:R-:W-:Y:S01]  /*2d70*/  LEA R6, P4, R20, R114, 0x2 ;  /* 0x0000007214067211 */ /* 0x000fe200078810ff */
[----:B------:R-:W-:-:S03]  /*2d80*/  IMAD.SHL.U32 R14, R112, 0x8, RZ ;  /* 0x00000008700e7824 */ /* 0x000fc600078e00ff */
[----:B------:R-:W-:Y:S01]  /*2d90*/  LEA.HI.X R7, R20, R115, R7, 0x2, P4 ;  /* 0x0000007314077211 */ /* 0x000fe200020f1407 */
[----:B------:R-:W-:Y:S01]  /*2da0*/  IMAD.WIDE.U32 R20, R104, R112, R14 ;  /* 0x0000007068147225 */ /* 0x000fe200078e000e */
[----:B--2---:R-:W-:-:S05]  /*2db0*/  LOP3.LUT R11, R5, 0xffffe000, RZ, 0xc0, !PT ;  /* 0xffffe000050b7812 */ /* 0x004fca00078ec0ff */
[----:B------:R-:W-:-:S04]  /*2dc0*/  FMUL R11, R11, R90 ;  /* 0x0000005a0b0b7220 */ /* 0x000fc80000400000 */
[----:B------:R-:W-:Y:S01]  /*2dd0*/  FFMA R107, R24, R23, R11 ;  /* 0x00000017186b7223 */ /* 0x000fe2000000000b */
[----:B------:R-:W-:Y:S02]  /*2de0*/  LEA.HI.X R11, R106, UR5, R117, 0x2, P3 ;  /* 0x000000056a0b7c11 */ /* 0x000fe400098f1475 */
[----:B------:R-:W-:Y:S02]  /*2df0*/  ISETP.GT.AND P3, PT, R3, RZ, P1 ;  /* 0x000000ff0300720c */ /* 0x000fe40000f64270 */
[----:B------:R-:W-:-:S05]  /*2e00*/  F2FP.TF32.F32.PACK_B R107, R107 ;  /* 0x0000006bff6b723e */ /* 0x000fca00024050ff */
[----:B------:R0:W-:Y:S06]  /*2e10*/  @P2 STG.E desc[UR40][R10.64], R107 ;  /* 0x0000006b0a002986 */ /* 0x0001ec000c101928 */
[----:B------:R-:W-:Y:S05]  /*2e20*/  @!P3 BRA `(.L_x_35) ;  /* 0x000000000004b947 */ /* 0x000fea0003800000 */
[----:B------:R1:W5:Y:S02]  /*2e30*/  LDG.E.LTC128B R5, desc[UR40][R6.64+0x4] ;  /* 0x0000042806057981 */ /* 0x000364000c1e1920 */
.L_x_35:
[----:B------:R-:W-:Y:S05]  /*2e40*/  BSYNC B1 ;  /* 0x0000000000017941 */ /* 0x000fea0003800000 */
.L_x_34:
[----:B-----5:R-:W-:Y:S01]  /*2e50*/  LOP3.LUT R15, R5, 0xffffe000, RZ, 0xc0, !PT ;  /* 0xffffe000050f7812 */ /* 0x020fe200078ec0ff */
[----:B------:R-:W-:Y:S01]  /*2e60*/  IMAD.IADD R105, R105, 0x1, R21 ;  /* 0x0000000169697824 */ /* 0x000fe200078e0215 */
[----:B------:R-:W-:Y:S01]  /*2e70*/  IADD3 R108, P2, R108, R20, RZ ;  /* 0x000000146c6c7210 */ /* 0x000fe20007f5e0ff */
[----:B------:R-:W-:Y:S01]  /*2e80*/  IMAD.MOV.U32 R24, RZ, RZ, R5 ;  /* 0x000000ffff187224 */ /* 0x000fe200078e0005 */
[----:B------:R-:W-:Y:S01]  /*2e90*/  ISETP.GT.AND P0, PT, R3, 0x8, P0 ;  /* 0x000000080300780c */ /* 0x000fe20000704270 */
[----:B------:R-:W-:Y:S02]  /*2ea0*/  FMUL R12, R15, R90 ;  /* 0x0000005a0f0c7220 */ /* 0x000fe40000400000 */
[----:B------:R-:W-:Y:S01]  /*2eb0*/  IMAD.X R13, R105, 0x1, R13, P2 ;  /* 0x00000001690d7824 */ /* 0x000fe200010e060d */
[----:B------:R-:W-:Y:S01]  /*2ec0*/  LEA R14, P2, R108, R114, 0x2 ;  /* 0x000000726c0e7211 */ /* 0x000fe200078410ff */
[----:B------:R-:W-:-:S03]  /*2ed0*/  FFMA R25, R25, R23, R12 ;  /* 0x0000001719197223 */ /* 0x000fc6000000000c */
[----:B------:R-:W-:Y:S02]  /*2ee0*/  LEA.HI.X R15, R108, R115, R13, 0x2, P2 ;  /* 0x000000736c0f7211 */ /* 0x000fe400010f140d */
[----:B------:R-:W-:-:S05]  /*2ef0*/  F2FP.TF32.F32.PACK_B R25, R25 ;  /* 0x00000019ff19723e */ /* 0x000fca00024050ff */
[----:B------:R2:W-:Y:S04]  /*2f00*/  @P3 STG.E desc[UR40][R10.64+0x4], R25 ;  /* 0x000004190a003986 */ /* 0x0005e8000c101928 */
[----:B------:R-:W3:Y:S01]  /*2f10*/  @P0 LDG.E.LTC128B R24, desc[UR40][R14.64] ;  /* 0x000000280e180981 */ /* 0x000ee2000c1e1920 */
[----:B------:R-:W-:Y:S01]  /*2f20*/  IADD3 R20, P2, R8, R20, RZ ;  /* 0x0000001408147210 */ /* 0x000fe20007f5e0ff */
[----:B------:R-:W-:Y:S01]  /*2f30*/  BSSY B1, `(.L_x_36) ;  /* 0x0000011000017945 */ /* 0x000fe20003800000 */
[----:B------:R-:W-:-:S03]  /*2f40*/  ISETP.GT.AND P1, PT, R3, 0x8, P1 ;  /* 0x000000080300780c */ /* 0x000fc60000f24270 */
[----:B------:R-:W-:Y:S01]  /*2f50*/  IMAD.X R21, R9, 0x1, R105, P2 ;  /* 0x0000000109157824 */ /* 0x000fe200010e0669 */
[C---:B------:R-:W-:Y:S02]  /*2f60*/  SHF.L.U64.HI R9, R91.reuse, 0x2, R92 ;  /* 0x000000025b097819 */ /* 0x040fe4000001025c */
[----:B------:R-:W-:Y:S01]  /*2f70*/  LEA R12, P2, R91, R10, 0x2 ;  /* 0x0000000a5b0c7211 */ /* 0x000fe200078410ff */
[----:B------:R-:W-:-:S04]  /*2f80*/  IMAD.WIDE.U32 R20, R101, R110, R20 ;  /* 0x0000006e65147225 */ /* 0x000fc800078e0014 */
[----:B------:R-:W-:Y:S01]  /*2f90*/  IMAD.X R13, R9, 0x1, R11, P2 ;  /* 0x00000001090d7824 */ /* 0x000fe200010e060b */
[----:B------:R-:W-:Y:S02]  /*2fa0*/  LEA R8, P3, R20, R114, 0x2 ;  /* 0x0000007214087211 */ /* 0x000fe400078610ff */
[----:B---3--:R-:W-:-:S05]  /*2fb0*/  LOP3.LUT R5, R24, 0xffffe000, RZ, 0xc0, !PT ;  /* 0xffffe00018057812 */ /* 0x008fca00078ec0ff */
[----:B------:R-:W-:-:S04]  /*2fc0*/  FMUL R5, R5, R90 ;  /* 0x0000005a05057220 */ /* 0x000fc80000400000 */
[----:B------:R-:W-:Y:S01]  /*2fd0*/  FFMA R101, R26, R23, R5 ;  /* 0x000000171a657223 */ /* 0x000fe20000000005 */
[----:B------:R-:W-:-:S04]  /*2fe0*/  IMAD.IADD R5, R103, 0x1, R21 ;  /* 0x0000000167057824 */ /* 0x000fc800078e0215 */
[----:B------:R-:W-:Y:S02]  /*2ff0*/  F2FP.TF32.F32.PACK_B R101, R101 ;  /* 0x00000065ff65723e */ /* 0x000fe400024050ff */
[----:B------:R-:W-:-:S03]  /*3000*/  LEA.HI.X R9, R20, R115, R5, 0x2, P3 ;  /* 0x0000007314097211 */ /* 0x000fc600018f1405 */
[----:B------:R2:W-:Y:S01]  /*3010*/  @P0 STG.E desc[UR40][R12.64], R101 ;  /* 0x000000650c000986 */ /* 0x0005e2000c101928 */
[----:B------:R-:W-:Y:S05]  /*3020*/  @!P1 BRA `(.L_x_37) ;  /* 0x0000000000049947 */ /* 0x000fea0003800000 */
[----:B------:R3:W5:Y:S02]  /*3030*/  LDG.E.LTC128B R24, desc[UR40][R8.64+0x4] ;  /* 0x0000042808187981 */ /* 0x000764000c1e1920 */
.L_x_37:
[----:B------:R-:W-:Y:S05]  /*3040*/  BSYNC B1 ;  /* 0x0000000000017941 */ /* 0x000fea0003800000 */
.L_x_36:
[----:B-----5:R-:W-:Y:S01]  /*3050*/  LOP3.LUT R5, R24, 0xffffe000, RZ, 0xc0, !PT ;  /* 0xffffe00018057812 */ /* 0x020fe200078ec0ff */
[----:B------:R-:W-:Y:S01]  /*3060*/  BSSY B1, `(.L_x_38) ;  /* 0x0000009000017945 */ /* 0x000fe20003800000 */
[----:B------:R-:W-:-:S03]  /*3070*/  ISETP.GT.AND P0, PT, R4, 0x8, PT ;  /* 0x000000080400780c */ /* 0x000fc60003f04270 */
[----:B------:R-:W-:Y:S01]  /*3080*/  FMUL R14, R5, R90 ;  /* 0x0000005a050e7220 */ /* 0x000fe20000400000 */
[----:B------:R-:W-:-:S03]  /*3090*/  ISETP.GT.AND P2, PT, R3, RZ, P0 ;  /* 0x000000ff0300720c */ /* 0x000fc60000744270 */
[----:B------:R-:W-:-:S05]  /*30a0*/  FFMA R27, R27, R23, R14 ;  /* 0x000000171b1b7223 */ /* 0x000fca000000000e */
[----:B------:R-:W-:-:S05]  /*30b0*/  F2FP.TF32.F32.PACK_B R27, R27 ;  /* 0x0000001bff1b723e */ /* 0x000fca00024050ff */
[----:B------:R4:W-:Y:S01]  /*30c0*/  @P1 STG.E desc[UR40][R12.64+0x4], R27 ;  /* 0x0000041b0c001986 */ /* 0x0009e2000c101928 */
[----:B------:R-:W-:Y:S05]  /*30d0*/  @!P2 BRA `(.L_x_39) ;  /* 0x000000000004a947 */ /* 0x000fea0003800000 */
[----:B------:R0:W5:Y:S02]  /*30e0*/  LDG.E.LTC128B R24, desc[UR40][R6.64+0x20] ;  /* 0x0000202806187981 */ /* 0x000164000c1e1920 */
.L_x_39:
[----:B------:R-:W-:Y:S05]  /*30f0*/  BSYNC B1 ;  /* 0x0000000000017941 */ /* 0x000fea0003800000 */
.L_x_38:
        /* <DEDUP_REMOVED lines=10> */
.L_x_41:
[----:B------:R-:W-:Y:S05]  /*31a0*/  BSYNC B1 ;  /* 0x0000000000017941 */ /* 0x000fea0003800000 */
.L_x_40:
[----:B0----5:R-:W-:Y:S01]  /*31b0*/  LOP3.LUT R5, R24, 0xffffe000, RZ, 0xc0, !PT ;  /* 0xffffe00018057812 */ /* 0x021fe200078ec0ff */
[----:B------:R-:W-:Y:S01]  /*31c0*/  BSSY B1, `(.L_x_42) ;  /* 0x0000008000017945 */ /* 0x000fe20003800000 */
[----:B------:R-:W-:-:S03]  /*31d0*/  ISETP.GT.AND P0, PT, R3, 0x8, P0 ;  /* 0x000000080300780c */ /* 0x000fc60000704270 */
[----:B------:R-:W-:-:S04]  /*31e0*/  FMUL R14, R5, R90 ;  /* 0x0000005a050e7220 */ /* 0x000fc80000400000 */
[----:B------:R-:W-:-:S05]  /*31f0*/  FFMA R29, R29, R23, R14 ;  /* 0x000000171d1d7223 */ /* 0x000fca000000000e */
[----:B------:R-:W-:-:S05]  /*3200*/  F2FP.TF32.F32.PACK_B R29, R29 ;  /* 0x0000001dff1d723e */ /* 0x000fca00024050ff */
[----:B------:R0:W-:Y:S01]  /*3210*/  @P3 STG.E desc[UR40][R10.64+0x24], R29 ;  /* 0x0000241d0a003986 */ /* 0x0001e2000c101928 */
[----:B------:R-:W-:Y:S05]  /*3220*/  @!P0 BRA `(.L_x_43) ;  /* 0x0000000000048947 */ /* 0x000fea0003800000 */
[----:B------:R0:W5:Y:S02]  /*3230*/  LDG.E.LTC128B R24, desc[UR40][R8.64+0x20] ;  /* 0x0000202808187981 */ /* 0x000164000c1e1920 */
.L_x_43:
[----:B------:R-:W-:Y:S05]  /*3240*/  BSYNC B1 ;  /* 0x0000000000017941 */ /* 0x000fea0003800000 */
.L_x_42:
[----:B-----5:R-:W-:Y:S01]  /*3250*/  LOP3.LUT R5, R24, 0xffffe000, RZ, 0xc0, !PT ;  /* 0xffffe00018057812 */ /* 0x020fe200078ec0ff */
        /* <DEDUP_REMOVED lines=8> */
.L_x_45:
[----:B------:R-:W-:Y:S05]  /*32e0*/  BSYNC B1 ;  /* 0x0000000000017941 */ /* 0x000fea0003800000 */
.L_x_44:
[----:B0----5:R-:W-:Y:S01]  /*32f0*/  LOP3.LUT R5, R24, 0xffffe000, RZ, 0xc0, !PT ;  /* 0xffffe00018057812 */ /* 0x021fe200078ec0ff */
        /* <DEDUP_REMOVED lines=9> */
.L_x_47:
[----:B------:R-:W-:Y:S05]  /*3390*/  BSYNC B1 ;  /* 0x0000000000017941 */ /* 0x000fea0003800000 */
.L_x_46:
        /* <DEDUP_REMOVED lines=10> */
.L_x_49:
[----:B------:R-:W-:Y:S05]  /*3440*/  BSYNC B1 ;  /* 0x0000000000017941 */ /* 0x000fea0003800000 */
.L_x_48:
        /* <DEDUP_REMOVED lines=9> */
.L_x_51:
[----:B------:R-:W-:Y:S05]  /*34e0*/  BSYNC B1 ;  /* 0x0000000000017941 */ /* 0x000fea0003800000 */
.L_x_50:
        /* <DEDUP_REMOVED lines=9> */
.L_x_53:
[----:B------:R-:W-:Y:S05]  /*3580*/  BSYNC B1 ;  /* 0x0000000000017941 */ /* 0x000fea0003800000 */
.L_x_52:
        /* <DEDUP_REMOVED lines=10> */
.L_x_55:
[----:B------:R-:W-:Y:S05]  /*3630*/  BSYNC B1 ;  /* 0x0000000000017941 */ /* 0x000fea0003800000 */
.L_x_54:
        /* <DEDUP_REMOVED lines=10> */
.L_x_57:
[----:B------:R-:W-:Y:S05]  /*36e0*/  BSYNC B1 ;  /* 0x0000000000017941 */ /* 0x000fea0003800000 */
.L_x_56:
        /* <DEDUP_REMOVED lines=9> */
.L_x_59:
[----:B------:R-:W-:Y:S05]  /*3780*/  BSYNC B1 ;  /* 0x0000000000017941 */ /* 0x000fea0003800000 */
.L_x_58:
        /* <DEDUP_REMOVED lines=9> */
.L_x_61:
[----:B------:R-:W-:Y:S05]  /*3820*/  BSYNC B1 ;  /* 0x0000000000017941 */ /* 0x000fea0003800000 */
.L_x_60:
        /* <DEDUP_REMOVED lines=10> */
.L_x_63:
[----:B------:R-:W-:Y:S05]  /*38d0*/  BSYNC B1 ;  /* 0x0000000000017941 */ /* 0x000fea0003800000 */
.L_x_62:
        /* <DEDUP_REMOVED lines=10> */
.L_x_65:
[----:B------:R-:W-:Y:S05]  /*3980*/  BSYNC B1 ;  /* 0x0000000000017941 */ /* 0x000fea0003800000 */
.L_x_64:
        /* <DEDUP_REMOVED lines=9> */
.L_x_67:
[----:B------:R-:W-:Y:S05]  /*3a20*/  BSYNC B1 ;  /* 0x0000000000017941 */ /* 0x000fea0003800000 */
.L_x_66:
        /* <DEDUP_REMOVED lines=9> */
.L_x_69:
[----:B------:R-:W-:Y:S05]  /*3ac0*/  BSYNC B1 ;  /* 0x0000000000017941 */ /* 0x000fea0003800000 */
.L_x_68:
        /* <DEDUP_REMOVED lines=10> */
.L_x_71:
[----:B------:R-:W-:Y:S05]  /*3b70*/  BSYNC B1 ;  /* 0x0000000000017941 */ /* 0x000fea0003800000 */
.L_x_70:
        /* <DEDUP_REMOVED lines=10> */
.L_x_73:
[----:B------:R-:W-:Y:S05]  /*3c20*/  BSYNC B1 ;  /* 0x0000000000017941 */ /* 0x000fea0003800000 */
.L_x_72:
        /* <DEDUP_REMOVED lines=9> */
.L_x_75:
[----:B------:R-:W-:Y:S05]  /*3cc0*/  BSYNC B1 ;  /* 0x0000000000017941 */ /* 0x000fea0003800000 */
.L_x_74:
        /* <DEDUP_REMOVED lines=9> */
.L_x_77:
[----:B------:R-:W-:Y:S05]  /*3d60*/  BSYNC B1 ;  /* 0x0000000000017941 */ /* 0x000fea0003800000 */
.L_x_76:
        /* <DEDUP_REMOVED lines=10> */
.L_x_79:
[----:B------:R-:W-:Y:S05]  /*3e10*/  BSYNC B1 ;  /* 0x0000000000017941 */ /* 0x000fea0003800000 */
.L_x_78:
        /* <DEDUP_REMOVED lines=10> */
.L_x_81:
[----:B------:R-:W-:Y:S05]  /*3ec0*/  BSYNC B1 ;  /* 0x0000000000017941 */ /* 0x000fea0003800000 */
.L_x_80:
        /* <DEDUP_REMOVED lines=9> */
.L_x_83:
[----:B------:R-:W-:Y:S05]  /*3f60*/  BSYNC B1 ;  /* 0x0000000000017941 */ /* 0x000fea0003800000 */
.L_x_82:
        /* <DEDUP_REMOVED lines=9> */
.L_x_85:
[----:B------:R-:W-:Y:S05]  /*4000*/  BSYNC B1 ;  /* 0x0000000000017941 */ /* 0x000fea0003800000 */
.L_x_84:
        /* <DEDUP_REMOVED lines=10> */
.L_x_87:
[----:B------:R-:W-:Y:S05]  /*40b0*/  BSYNC B1 ;  /* 0x0000000000017941 */ /* 0x000fea0003800000 */
.L_x_86:
        /* <DEDUP_REMOVED lines=10> */
.L_x_89:
[----:B------:R-:W-:Y:S05]  /*4160*/  BSYNC B1 ;  /* 0x0000000000017941 */ /* 0x000fea0003800000 */
.L_x_88:
        /* <DEDUP_REMOVED lines=9> */
.L_x_91:
[----:B------:R-:W-:Y:S05]  /*4200*/  BSYNC B1 ;  /* 0x0000000000017941 */ /* 0x000fea0003800000 */
.L_x_90:
        /* <DEDUP_REMOVED lines=9> */
.L_x_93:
[----:B------:R-:W-:Y:S05]  /*42a0*/  BSYNC B1 ;  /* 0x0000000000017941 */ /* 0x000fea0003800000 */
.L_x_92:
        /* <DEDUP_REMOVED lines=10> */
.L_x_95:
[----:B------:R-:W-:Y:S05]  /*4350*/  BSYNC B1 ;  /* 0x0000000000017941 */ /* 0x000fea0003800000 */
.L_x_94:
        /* <DEDUP_REMOVED lines=10> */
.L_x_97:
[----:B------:R-:W-:Y:S05]  /*4400*/  BSYNC B1 ;  /* 0x0000000000017941 */ /* 0x000fea0003800000 */
.L_x_96:
        /* <DEDUP_REMOVED lines=9> */
.L_x_99:
[----:B------:R-:W-:Y:S05]  /*44a0*/  BSYNC B1 ;  /* 0x0000000000017941 */ /* 0x000fea0003800000 */
.L_x_98:
        /* <DEDUP_REMOVED lines=9> */
.L_x_101:
[----:B------:R-:W-:Y:S05]  /*4540*/  BSYNC B1 ;  /* 0x0000000000017941 */ /* 0x000fea0003800000 */
.L_x_100:
        /* <DEDUP_REMOVED lines=10> */
.L_x_103:
[----:B------:R-:W-:Y:S05]  /*45f0*/  BSYNC B1 ;  /* 0x0000000000017941 */ /* 0x000fea0003800000 */
.L_x_102:
        /* <DEDUP_REMOVED lines=10> */
.L_x_105:
[----:B------:R-:W-:Y:S05]  /*46a0*/  BSYNC B1 ;  /* 0x0000000000017941 */ /* 0x000fea0003800000 */
.L_x_104:
        /* <DEDUP_REMOVED lines=9> */
.L_x_107:
[----:B------:R-:W-:Y:S05]  /*4740*/  BSYNC B1 ;  /* 0x0000000000017941 */ /* 0x000fea0003800000 */
.L_x_106:
        /* <DEDUP_REMOVED lines=9> */
.L_x_109:
[----:B------:R-:W-:Y:S05]  /*47e0*/  BSYNC B1 ;  /* 0x0000000000017941 */ /* 0x000fea0003800000 */
.L_x_108:
        /* <DEDUP_REMOVED lines=10> */
.L_x_111:
[----:B------:R-:W-:Y:S05]  /*4890*/  BSYNC B1 ;  /* 0x0000000000017941 */ /* 0x000fea0003800000 */
.L_x_110:
        /* <DEDUP_REMOVED lines=10> */
.L_x_113:
[----:B------:R-:W-:Y:S05]  /*4940*/  BSYNC B1 ;  /* 0x0000000000017941 */ /* 0x000fea0003800000 */
.L_x_112:
        /* <DEDUP_REMOVED lines=9> */
.L_x_115:
[----:B------:R-:W-:Y:S05]  /*49e0*/  BSYNC B1 ;  /* 0x0000000000017941 */ /* 0x000fea0003800000 */
.L_x_114:
        /* <DEDUP_REMOVED lines=9> */
.L_x_117:
[----:B------:R-:W-:Y:S05]  /*4a80*/  BSYNC B1 ;  /* 0x0000000000017941 */ /* 0x000fea0003800000 */
.L_x_116:
        /* <DEDUP_REMOVED lines=10> */
.L_x_119:
[----:B------:R-:W-:Y:S05]  /*4b30*/  BSYNC B1 ;  /* 0x0000000000017941 */ /* 0x000fea0003800000 */
.L_x_118:
        /* <DEDUP_REMOVED lines=10> */
.L_x_121:
[----:B------:R-:W-:Y:S05]  /*4be0*/  BSYNC B1 ;  /* 0x0000000000017941 */ /* 0x000fea0003800000 */
.L_x_120:
        /* <DEDUP_REMOVED lines=9> */
.L_x_123:
[----:B------:R-:W-:Y:S05]  /*4c80*/  BSYNC B1 ;  /* 0x0000000000017941 */ /* 0x000fea0003800000 */
.L_x_122:
        /* <DEDUP_REMOVED lines=9> */
.L_x_125:
[----:B------:R-:W-:Y:S05]  /*4d20*/  BSYNC B1 ;  /* 0x0000000000017941 */ /* 0x000fea0003800000 */
.L_x_124:
        /* <DEDUP_REMOVED lines=10> */
.L_x_127:
[----:B------:R-:W-:Y:S05]  /*4dd0*/  BSYNC B1 ;  /* 0x0000000000017941 */ /* 0x000fea0003800000 */
.L_x_126:
        /* <DEDUP_REMOVED lines=10> */
.L_x_129:
[----:B------:R-:W-:Y:S05]  /*4e80*/  BSYNC B1 ;  /* 0x0000000000017941 */ /* 0x000fea0003800000 */
.L_x_128:
        /* <DEDUP_REMOVED lines=9> */
.L_x_131:
[----:B------:R-:W-:Y:S05]  /*4f20*/  BSYNC B1 ;  /* 0x0000000000017941 */ /* 0x000fea0003800000 */
.L_x_130:
        /* <DEDUP_REMOVED lines=9> */
.L_x_133:
[----:B------:R-:W-:Y:S05]  /*4fc0*/  BSYNC B1 ;  /* 0x0000000000017941 */ /* 0x000fea0003800000 */
.L_x_132:
        /* <DEDUP_REMOVED lines=10> */
.L_x_135:
[----:B------:R-:W-:Y:S05]  /*5070*/  BSYNC B1 ;  /* 0x0000000000017941 */ /* 0x000fea0003800000 */
.L_x_134:
        /* <DEDUP_REMOVED lines=10> */
.L_x_137:
[----:B------:R-:W-:Y:S05]  /*5120*/  BSYNC B1 ;  /* 0x0000000000017941 */ /* 0x000fea0003800000 */
.L_x_136:
        /* <DEDUP_REMOVED lines=9> */
.L_x_139:
[----:B------:R-:W-:Y:S05]  /*51c0*/  BSYNC B1 ;  /* 0x0000000000017941 */ /* 0x000fea0003800000 */
.L_x_138:
        /* <DEDUP_REMOVED lines=9> */
.L_x_141:
[----:B------:R-:W-:Y:S05]  /*5260*/  BSYNC B1 ;  /* 0x0000000000017941 */ /* 0x000fea0003800000 */
.L_x_140:
        /* <DEDUP_REMOVED lines=10> */
.L_x_143:
[----:B------:R-:W-:Y:S05]  /*5310*/  BSYNC B1 ;  /* 0x0000000000017941 */ /* 0x000fea0003800000 */
.L_x_142:
        /* <DEDUP_REMOVED lines=10> */
.L_x_145:
[----:B------:R-:W-:Y:S05]  /*53c0*/  BSYNC B1 ;  /* 0x0000000000017941 */ /* 0x000fea0003800000 */
.L_x_144:
        /* <DEDUP_REMOVED lines=9> */
.L_x_147:
[----:B------:R-:W-:Y:S05]  /*5460*/  BSYNC B1 ;  /* 0x0000000000017941 */ /* 0x000fea0003800000 */
.L_x_146:
        /* <DEDUP_REMOVED lines=9> */
.L_x_149:
[----:B------:R-:W-:Y:S05]  /*5500*/  BSYNC B1 ;  /* 0x0000000000017941 */ /* 0x000fea0003800000 */
.L_x_148:
        /* <DEDUP_REMOVED lines=10> */
.L_x_151:
[----:B------:R-:W-:Y:S05]  /*55b0*/  BSYNC B1 ;  /* 0x0000000000017941 */ /* 0x000fea0003800000 */
.L_x_150:
[----:B-----5:R-:W-:Y:S01]  /*55c0*/  LOP3.LUT R5, R24, 0xffffe000, RZ, 0xc0, !PT ;  /* 0xffffe00018057812 */ /* 0x020fe200078ec0ff */
[----:B------:R-:W-:Y:S01]  /*55d0*/  BSSY B1, `(.L_x_152) ;  /* 0x000000b000017945 */ /* 0x000fe20003800000 */
[----:B------:R-:W-:Y:S01]  /*55e0*/  ISETP.GT.AND P1, PT, R4, 0x79, PT ;  /* 0x000000790400780c */ /* 0x000fe20003f24270 */
[----:B------:R-:W-:Y:S02]  /*55f0*/  @P2 IMAD.MOV.U32 R4, RZ, RZ, R10 ;  /* 0x000000ffff042224 */ /* 0x000fe400078e000a */
[----:B------:R-:W-:Y:S01]  /*5600*/  FMUL R5, R5, R90 ;  /* 0x0000005a05057220 */ /* 0x000fe20000400000 */
[----:B------:R-:W-:-:S03]  /*5610*/  ISETP.GT.AND P3, PT, R3, RZ, P1 ;  /* 0x000000ff0300720c */ /* 0x000fc60000f64270 */
[----:B------:R-:W-:Y:S01]  /*5620*/  FFMA R15, R84, R23, R5 ;  /* 0x00000017540f7223 */ /* 0x000fe20000000005 */
[----:B------:R-:W-:-:S04]  /*5630*/  @P2 IMAD.MOV.U32 R5, RZ, RZ, R11 ;  /* 0x000000ffff052224 */ /* 0x000fc800078e000b */
[----:B------:R-:W-:-:S05]  /*5640*/  F2FP.TF32.F32.PACK_B R15, R15 ;  /* 0x0000000fff0f723e */ /* 0x000fca00024050ff */
[----:B------:R0:W-:Y:S01]  /*5650*/  @P2 STG.E desc[UR40][R4.64+0x1e0], R15 ;  /* 0x0001e00f04002986 */ /* 0x0001e2000c101928 */
[----:B------:R-:W-:Y:S05]  /*5660*/  @!P3 BRA `(.L_x_153) ;  /* 0x000000000004b947 */ /* 0x000fea0003800000 */
[----:B------:R0:W5:Y:S02]  /*5670*/  LDG.E.LTC128B R24, desc[UR40][R6.64+0x1e4] ;  /* 0x0001e42806187981 */ /* 0x000164000c1e1920 */
.L_x_153:
[----:B------:R-:W-:Y:S05]  /*5680*/  BSYNC B1 ;  /* 0x0000000000017941 */ /* 0x000fea0003800000 */
.L_x_152:
        /* <DEDUP_REMOVED lines=9> */
.L_x_155:
[----:B------:R-:W-:Y:S05]  /*5720*/  BSYNC B1 ;  /* 0x0000000000017941 */ /* 0x000fea0003800000 */
.L_x_154:
[----:B-----5:R-:W-:Y:S01]  /*5730*/  LOP3.LUT R5, R24, 0xffffe000, RZ, 0xc0, !PT ;  /* 0xffffe00018057812 */ /* 0x020fe200078ec0ff */
[----:B------:R-:W-:Y:S01]  /*5740*/  @P0 IMAD.MOV.U32 R4, RZ, RZ, R12 ;  /* 0x000000ffff040224 */ /* 0x000fe200078e000c */
[----:B------:R-:W-:Y:S01]  /*5750*/  ISETP.GT.AND P1, PT, R3, 0x8, P1 ;  /* 0x000000080300780c */ /* 0x000fe20000f24270 */
[----:B------:R-:W-:Y:S02]  /*5760*/  BSSY B1, `(.L_x_156) ;  /* 0x0000008000017945 */ /* 0x000fe40003800000 */
[----:B------:R-:W-:-:S04]  /*5770*/  FMUL R5, R5, R90 ;  /* 0x0000005a05057220 */ /* 0x000fc80000400000 */
[----:B-1----:R-:W-:Y:S01]  /*5780*/  FFMA R7, R86, R23, R5 ;  /* 0x0000001756077223 */ /* 0x002fe20000000005 */
[----:B------:R-:W-:-:S04]  /*5790*/  @P0 IMAD.MOV.U32 R5, RZ, RZ, R13 ;  /* 0x000000ffff050224 */ /* 0x000fc800078e000d */
[----:B------:R-:W-:-:S05]  /*57a0*/  F2FP.TF32.F32.PACK_B R7, R7 ;  /* 0x00000007ff07723e */ /* 0x000fca00024050ff */
[----:B------:R1:W-:Y:S01]  /*57b0*/  @P0 STG.E desc[UR40][R4.64+0x1e0], R7 ;  /* 0x0001e00704000986 */ /* 0x0003e2000c101928 */
[----:B------:R-:W-:Y:S05]  /*57c0*/  @!P1 BRA `(.L_x_157) ;  /* 0x0000000000049947 */ /* 0x000fea0003800000 */
[----:B------:R0:W5:Y:S02]  /*57d0*/  LDG.E.LTC128B R24, desc[UR40][R8.64+0x1e4] ;  /* 0x0001e42808187981 */ /* 0x000164000c1e1920 */
.L_x_157:
[----:B------:R-:W-:Y:S05]  /*57e0*/  BSYNC B1 ;  /* 0x0000000000017941 */ /* 0x000fea0003800000 */
.L_x_156:
[----:B------:R-:W-:Y:S05]  /*57f0*/  @!P1 BRA `(.L_x_158) ;  /* 0x0000001000e89947 */ /* 0x000fea0003800000 */
[----:B-----5:R-:W-:-:S05]  /*5800*/  LOP3.LUT R3, R24, 0xffffe000, RZ, 0xc0, !PT ;  /* 0xffffe00018037812 */ /* 0x020fca00078ec0ff */
[----:B-1----:R-:W-:-:S04]  /*5810*/  FMUL R4, R3, R90 ;  /* 0x0000005a03047220 */ /* 0x002fc80000400000 */
[----:B------:R-:W-:-:S05]  /*5820*/  FFMA R87, R87, R23, R4 ;  /* 0x0000001757577223 */ /* 0x000fca0000000004 */
[----:B------:R-:W-:-:S05]  /*5830*/  F2FP.TF32.F32.PACK_B R87, R87 ;  /* 0x00000057ff57723e */ /* 0x000fca00024050ff */
[----:B------:R1:W-:Y:S01]  /*5840*/  STG.E desc[UR40][R12.64+0x1e4], R87 ;  /* 0x0001e4570c007986 */ /* 0x0003e2000c101928 */
[----:B------:R-:W-:Y:S05]  /*5850*/  BRA `(.L_x_158) ;  /* 0x0000001000d07947 */ /* 0x000fea0003800000 */
.L_x_33:
[----:B------:R-:W-:Y:S01]  /*5860*/  ISETP.GT.AND P4, PT, R4, 0x1, PT ;  /* 0x000000010400780c */ /* 0x000fe20003f84270 */
[----:B------:R-:W-:Y:S01]  /*5870*/  ULDC.64 UR4, c[0x0][0x5c0] ;  /* 0x0001700000047ab9 */ /* 0x000fe20000000a00 */
[-C--:B------:R-:W-:Y:S01]  /*5880*/  FMUL R5, R24, R23.reuse ;  /* 0x0000001718057220 */ /* 0x080fe20000400000 */
[----:B------:R-:W-:Y:S01]  /*5890*/  LEA R6, P3, R106, UR4, 0x2 ;  /* 0x000000046a067c11 */ /* 0x000fe2000f8610ff */
[-C--:B------:R-:W-:Y:S01]  /*58a0*/  FMUL R25, R25, R23.reuse ;  /* 0x0000001719197220 */ /* 0x080fe20000400000 */
[----:B------:R-:W-:Y:S01]  /*58b0*/  ISETP.GT.AND P1, PT, R3, RZ, P4 ;  /* 0x000000ff0300720c */ /* 0x000fe20002724270 */
[-C--:B------:R-:W-:Y:S01]  /*58c0*/  FMUL R11, R26, R23.reuse ;  /* 0x000000171a0b7220 */ /* 0x080fe20000400000 */
[----:B------:R-:W-:Y:S01]  /*58d0*/  LEA.HI.X R7, R106, UR5, R117, 0x2, P3 ;  /* 0x000000056a077c11 */ /* 0x000fe200098f1475 */
[----:B------:R-:W-:Y:S01]  /*58e0*/  FMUL R27, R27, R23 ;  /* 0x000000171b1b7220 */ /* 0x000fe20000400000 */
[----:B------:R-:W-:Y:S01]  /*58f0*/  F2FP.TF32.F32.PACK_B R5, R5 ;  /* 0x00000005ff05723e */ /* 0x000fe200024050ff */
[----:B------:R-:W-:Y:S01]  /*5900*/  FMUL R29, R29, R23 ;  /* 0x000000171d1d7220 */ /* 0x000fe20000400000 */
[----:B------:R-:W-:Y:S01]  /*5910*/  F2FP.TF32.F32.PACK_B R25, R25 ;  /* 0x00000019ff19723e */ /* 0x000fe200024050ff */
[-C--:B------:R-:W-:Y:S01]  /*5920*/  FMUL R31, R31, R23.reuse ;  /* 0x000000171f1f7220 */ /* 0x080fe20000400000 */
[C---:B------:R-:W-:Y:S01]  /*5930*/  SHF.L.U64.HI R9, R91.reuse, 0x2, R92 ;  /* 0x000000025b097819 */ /* 0x040fe2000001025c */
[----:B------:R0:W-:Y:S01]  /*5940*/  @P2 STG.E desc[UR40][R6.64], R5 ;  /* 0x0000000506002986 */ /* 0x0001e2000c101928 */
[----:B------:R-:W-:Y:S01]  /*5950*/  LEA R8, P3, R91, R6, 0x2 ;  /* 0x000000065b087211 */ /* 0x000fe200078610ff */
[-C--:B------:R-:W-:Y:S01]  /*5960*/  FMUL R13, R32, R23.reuse ;  /* 0x00000017200d7220 */ /* 0x080fe20000400000 */
[C---:B------:R-:W-:Y:S01]  /*5970*/  ISETP.GT.AND P2, PT, R4.reuse, 0x8, PT ;  /* 0x000000080400780c */ /* 0x040fe20003f44270 */
[----:B------:R-:W-:Y:S01]  /*5980*/  @P1 STG.E desc[UR40][R6.64+0x4], R25 ;  /* 0x0000041906001986 */ /* 0x000fe2000c101928 */
[----:B------:R-:W-:Y:S01]  /*5990*/  ISETP.GT.AND P1, PT, R4, 0x9, PT ;  /* 0x000000090400780c */ /* 0x000fe20003f24270 */
[----:B------:R-:W-:Y:S01]  /*59a0*/  IMAD.X R9, R9, 0x1, R7, P3 ;  /* 0x0000000109097824 */ /* 0x000fe200018e0607 */
[----:B------:R-:W-:Y:S01]  /*59b0*/  ISETP.GT.AND P0, PT, R3, 0x8, P0 ;  /* 0x000000080300780c */ /* 0x000fe20000704270 */
[-C--:B------:R-:W-:Y:S01]  /*59c0*/  FMUL R33, R33, R23.reuse ;  /* 0x0000001721217220 */ /* 0x080fe20000400000 */
[----:B------:R-:W-:Y:S01]  /*59d0*/  ISETP.GT.AND P4, PT, R3, 0x8, P4 ;  /* 0x000000080300780c */ /* 0x000fe20002784270 */
[-C--:B------:R-:W-:Y:S01]  /*59e0*/  FMUL R35, R35, R23.reuse ;  /* 0x0000001723237220 */ /* 0x080fe20000400000 */
[C---:B------:R-:W-:Y:S01]  /*59f0*/  ISETP.GT.AND P5, PT, R3.reuse, RZ, P2 ;  /* 0x000000ff0300720c */ /* 0x040fe200017a4270 */
[-C--:B0-----:R-:W-:Y:S01]  /*5a00*/  FMUL R5, R28, R23.reuse ;  /* 0x000000171c057220 */ /* 0x081fe20000400000 */
[----:B------:R-:W-:Y:S01]  /*5a10*/  ISETP.GT.AND P3, PT, R3, RZ, P1 ;  /* 0x000000ff0300720c */ /* 0x000fe20000f64270 */
[----:B------:R-:W-:Y:S01]  /*5a20*/  FMUL R37, R37, R23 ;  /* 0x0000001725257220 */ /* 0x000fe20000400000 */
[----:B------:R-:W-:Y:S01]  /*5a30*/  F2FP.TF32.F32.PACK_B R11, R11 ;  /* 0x0000000bff0b723e */ /* 0x000fe200024050ff */
[----:B------:R-:W-:Y:S01]  /*5a40*/  FMUL R39, R39, R23 ;  /* 0x0000001727277220 */ /* 0x000fe20000400000 */
[----:B------:R-:W-:Y:S01]  /*5a50*/  F2FP.TF32.F32.PACK_B R27, R27 ;  /* 0x0000001bff1b723e */ /* 0x000fe200024050ff */
[----:B------:R-:W-:Y:S01]  /*5a60*/  FMUL R41, R41, R23 ;  /* 0x0000001729297220 */ /* 0x000fe20000400000 */
[----:B------:R-:W-:Y:S01]  /*5a70*/  F2FP.TF32.F32.PACK_B R5, R5 ;  /* 0x00000005ff05723e */ /* 0x000fe200024050ff */
[----:B------:R0:W-:Y:S01]  /*5a80*/  @P0 STG.E desc[UR40][R8.64], R11 ;  /* 0x0000000b08000986 */ /* 0x0001e2000c101928 */
[----:B------:R-:W-:Y:S01]  /*5a90*/  F2FP.TF32.F32.PACK_B R29, R29 ;  /* 0x0000001dff1d723e */ /* 0x000fe200024050ff */
[-C--:B------:R-:W-:Y:S01]  /*5aa0*/  FMUL R43, R43, R23.reuse ;  /* 0x000000172b2b7220 */ /* 0x080fe20000400000 */
[C---:B------:R-:W-:Y:S01]  /*5ab0*/  ISETP.GT.AND P0, PT, R4.reuse, 0x10, PT ;  /* 0x000000100400780c */ /* 0x040fe20003f04270 */
[----:B------:R-:W-:Y:S01]  /*5ac0*/  @P4 STG.E desc[UR40][R8.64+0x4], R27 ;  /* 0x0000041b08004986 */ /* 0x000fe2000c101928 */
[----:B------:R-:W-:Y:S01]  /*5ad0*/  ISETP.GT.AND P2, PT, R3, 0x8, P2 ;  /* 0x000000080300780c */ /* 0x000fe20001744270 */
[-C--:B------:R-:W-:Y:S01]  /*5ae0*/  FMUL R45, R45, R23.reuse ;  /* 0x000000172d2d7220 */ /* 0x080fe20000400000 */
[C---:B------:R-:W-:Y:S01]  /*5af0*/  ISETP.GT.AND P1, PT, R3.reuse, 0x8, P1 ;  /* 0x000000080300780c */ /* 0x040fe20000f24270 */
[----:B------:R1:W-:Y:S01]  /*5b00*/  @P5 STG.E desc[UR40][R6.64+0x20], R5 ;  /* 0x0000200506005986 */ /* 0x0003e2000c101928 */
[----:B------:R-:W-:Y:S01]  /*5b10*/  ISETP.GT.AND P5, PT, R3, RZ, P0 ;  /* 0x000000ff0300720c */ /* 0x000fe200007a4270 */
[----:B------:R-:W-:Y:S01]  /*5b20*/  FMUL R47, R47, R23 ;  /* 0x000000172f2f7220 */ /* 0x000fe20000400000 */
[----:B------:R-:W-:Y:S01]  /*5b30*/  F2FP.TF32.F32.PACK_B R31, R31 ;  /* 0x0000001fff1f723e */ /* 0x000fe200024050ff */
[----:B------:R-:W-:Y:S01]  /*5b40*/  @P3 STG.E desc[UR40][R6.64+0x24], R29 ;  /* 0x0000241d06003986 */ /* 0x000fe2000c101928 */
[----:B------:R-:W-:Y:S01]  /*5b50*/  ISETP.GT.AND P3, PT, R4, 0x11, PT ;  /* 0x000000110400780c */ /* 0x000fe20003f64270 */
[----:B0-----:R-:W-:Y:S01]  /*5b60*/  FMUL R11, R30, R23 ;  /* 0x000000171e0b7220 */ /* 0x001fe20000400000 */
[----:B------:R-:W-:Y:S01]  /*5b70*/  F2FP.TF32.F32.PACK_B R13, R13 ;  /* 0x0000000dff0d723e */ /* 0x000fe200024050ff */
[-C--:B------:R-:W-:Y:S01]  /*5b80*/  FMUL R49, R49, R23.reuse ;  /* 0x0000001731317220 */ /* 0x080fe20000400000 */
[----:B------:R-:W-:Y:S01]  /*5b90*/  ISETP.GT.AND P4, PT, R3, RZ, P3 ;  /* 0x000000ff0300720c */ /* 0x000fe20001f84270 */
[----:B------:R-:W-:Y:S01]  /*5ba0*/  FMUL R51, R51, R23 ;  /* 0x0000001733337220 */ /* 0x000fe20000400000 */
[----:B------:R-:W-:Y:S01]  /*5bb0*/  F2FP.TF32.F32.PACK_B R11, R11 ;  /* 0x0000000bff0b723e */ /* 0x000fe200024050ff */
[----:B-1----:R-:W-:Y:S01]  /*5bc0*/  FMUL R5, R34, R23 ;  /* 0x0000001722057220 */ /* 0x002fe20000400000 */
[----:B------:R-:W-:Y:S01]  /*5bd0*/  F2FP.TF32.F32.PACK_B R33, R33 ;  /* 0x00000021ff21723e */ /* 0x000fe200024050ff */
[-C--:B------:R-:W-:Y:S01]  /*5be0*/  FMUL R53, R53, R23.reuse ;  /* 0x0000001735357220 */ /* 0x080fe20000400000 */
[----:B------:R-:W-:Y:S01]  /*5bf0*/  ISETP.GT.AND P0, PT, R3, 0x8, P0 ;  /* 0x000000080300780c */ /* 0x000fe20000704270 */
[----:B------:R0:W-:Y:S01]  /*5c00*/  @P2 STG.E desc[UR40][R8.64+0x20], R11 ;  /* 0x0000200b08002986 */ /* 0x0001e2000c101928 */
[C---:B------:R-:W-:Y:S01]  /*5c10*/  ISETP.GT.AND P2, PT, R4.reuse, 0x19, PT ;  /* 0x000000190400780c */ /* 0x040fe20003f44270 */
[----:B------:R-:W-:Y:S01]  /*5c20*/  FMUL R55, R55, R23 ;  /* 0x0000001737377220 */ /* 0x000fe20000400000 */
[----:B------:R-:W-:Y:S01]  /*5c30*/  F2FP.TF32.F32.PACK_B R5, R5 ;  /* 0x00000005ff05723e */ /* 0x000fe200024050ff */
[----:B------:R-:W-:Y:S01]  /*5c40*/  @P1 STG.E desc[UR40][R8.64+0x24], R31 ;  /* 0x0000241f08001986 */ /* 0x000fe2000c101928 */
[----:B------:R-:W-:Y:S01]  /*5c50*/  ISETP.GT.AND P1, PT, R4, 0x18, PT ;  /* 0x000000180400780c */ /* 0x000fe20003f24270 */
[----:B------:R-:W-:Y:S01]  /*5c60*/  FMUL R57, R57, R23 ;  /* 0x0000001739397220 */ /* 0x000fe20000400000 */
[----:B------:R-:W-:Y:S01]  /*5c70*/  F2FP.TF32.F32.PACK_B R35, R35 ;  /* 0x00000023ff23723e */ /* 0x000fe200024050ff */
[----:B------:R1:W-:Y:S01]  /*5c80*/  @P5 STG.E desc[UR40][R6.64+0x40], R13 ;  /* 0x0000400d06005986 */ /* 0x0003e2000c101928 */
[----:B------:R-:W-:Y:S01]  /*5c90*/  ISETP.GT.AND P5, PT, R3, RZ, P1 ;  /* 0x000000ff0300720c */ /* 0x000fe20000fa4270 */
[----:B------:R-:W-:Y:S01]  /*5ca0*/  FMUL R59, R59, R23 ;  /* 0x000000173b3b7220 */ /* 0x000fe20000400000 */
[----:B------:R-:W-:Y:S01]  /*5cb0*/  F2FP.TF32.F32.PACK_B R37, R37 ;  /* 0x00000025ff25723e */ /* 0x000fe200024050ff */
[----:B------:R-:W-:Y:S01]  /*5cc0*/  @P4 STG.E desc[UR40][R6.64+0x44], R33 ;  /* 0x0000442106004986 */ /* 0x000fe2000c101928 */
[C---:B------:R-:W-:Y:S01]  /*5cd0*/  ISETP.GT.AND P4, PT, R3.reuse, 0x8, P3 ;  /* 0x000000080300780c */ /* 0x040fe20001f84270 */
[-C--:B0-----:R-:W-:Y:S01]  /*5ce0*/  FMUL R11, R36, R23.reuse ;  /* 0x00000017240b7220 */ /* 0x081fe20000400000 */
[----:B------:R-:W-:Y:S01]  /*5cf0*/  ISETP.GT.AND P3, PT, R3, RZ, P2 ;  /* 0x000000ff0300720c */ /* 0x000fe20001764270 */
[----:B------:R0:W-:Y:S01]  /*5d00*/  @P0 STG.E desc[UR40][R8.64+0x40], R5 ;  /* 0x0000400508000986 */ /* 0x0001e2000c101928 */
[----:B------:R-:W-:Y:S01]  /*5d10*/  ISETP.GT.AND P0, PT, R4, 0x20, PT ;  /* 0x000000200400780c */ /* 0x000fe20003f04270 */
[----:B------:R-:W-:Y:S01]  /*5d20*/  FMUL R61, R61, R23 ;  /* 0x000000173d3d7220 */ /* 0x000fe20000400000 */
[----:B------:R-:W-:Y:S01]  /*5d30*/  F2FP.TF32.F32.PACK_B R11, R11 ;  /* 0x0000000bff0b723e */ /* 0x000fe200024050ff */
[-C--:B-1----:R-:W-:Y:S01]  /*5d40*/  FMUL R13, R40, R23.reuse ;  /* 0x00000017280d7220 */ /* 0x082fe20000400000 */
[----:B------:R-:W-:Y:S01]  /*5d50*/  ISETP.GT.AND P1, PT, R3, 0x8, P1 ;  /* 0x000000080300780c */ /* 0x000fe20000f24270 */
[----:B------:R-:W-:Y:S01]  /*5d60*/  FMUL R63, R63, R23 ;  /* 0x000000173f3f7220 */ /* 0x000fe20000400000 */
[----:B------:R-:W-:Y:S01]  /*5d70*/  F2FP.TF32.F32.PACK_B R39, R39 ;  /* 0x00000027ff27723e */ /* 0x000fe200024050ff */
[----:B------:R-:W-:Y:S01]  /*5d80*/  FMUL R65, R65, R23 ;  /* 0x0000001741417220 */ /* 0x000fe20000400000 */
[----:B------:R-:W-:Y:S01]  /*5d90*/  F2FP.TF32.F32.PACK_B R13, R13 ;  /* 0x0000000dff0d723e */ /* 0x000fe200024050ff */
[----:B------:R-:W-:Y:S01]  /*5da0*/  @P4 STG.E desc[UR40][R8.64+0x44], R35 ;  /* 0x0000442308004986 */ /* 0x000fe2000c101928 */
[C---:B------:R-:W-:Y:S01]  /*5db0*/  ISETP.GT.AND P4, PT, R3.reuse, 0x8, P2 ;  /* 0x000000080300780c */ /* 0x040fe20001784270 */
[-C--:B0-----:R-:W-:Y:S01]  /*5dc0*/  FMUL R5, R38, R23.reuse ;  /* 0x0000001726057220 */ /* 0x081fe20000400000 */
[C---:B------:R-:W-:Y:S01]  /*5dd0*/  ISETP.GT.AND P2, PT, R4.reuse, 0x21, PT ;  /* 0x000000210400780c */ /* 0x040fe20003f44270 */
[----:B------:R0:W-:Y:S01]  /*5de0*/  @P5 STG.E desc[UR40][R6.64+0x60], R11 ;  /* 0x0000600b06005986 */ /* 0x0001e2000c101928 */
[----:B------:R-:W-:Y:S01]  /*5df0*/  ISETP.GT.AND P5, PT, R3, RZ, P0 ;  /* 0x000000ff0300720c */ /* 0x000fe200007a4270 */
[----:B------:R-:W-:Y:S01]  /*5e00*/  FMUL R67, R67, R23 ;  /* 0x0000001743437220 */ /* 0x000fe20000400000 */
[----:B------:R-:W-:Y:S01]  /*5e10*/  F2FP.TF32.F32.PACK_B R5, R5 ;  /* 0x00000005ff05723e */ /* 0x000fe200024050ff */
[----:B------:R-:W-:Y:S01]  /*5e20*/  @P3 STG.E desc[UR40][R6.64+0x64], R37 ;  /* 0x0000642506003986 */ /* 0x000fe2000c101928 */
[----:B------:R-:W-:Y:S01]  /*5e30*/  ISETP.GT.AND P3, PT, R3, RZ, P2 ;  /* 0x000000ff0300720c */ /* 0x000fe20001764270 */
[----:B------:R-:W-:Y:S01]  /*5e40*/  FMUL R69, R69, R23 ;  /* 0x0000001745457220 */ /* 0x000fe20000400000 */
[----:B------:R-:W-:Y:S01]  /*5e50*/  F2FP.TF32.F32.PACK_B R41, R41 ;  /* 0x00000029ff29723e */ /* 0x000fe200024050ff */
[----:B------:R1:W-:Y:S01]  /*5e60*/  @P1 STG.E desc[UR40][R8.64+0x60], R5 ;  /* 0x0000600508001986 */ /* 0x0003e2000c101928 */
[----:B------:R-:W-:Y:S01]  /*5e70*/  ISETP.GT.AND P1, PT, R4, 0x28, PT ;  /* 0x000000280400780c */ /* 0x000fe20003f24270 */
[-C--:B------:R-:W-:Y:S01]  /*5e80*/  FMUL R71, R71, R23.reuse ;  /* 0x0000001747477220 */ /* 0x080fe20000400000 */
[C---:B------:R-:W-:Y:S01]  /*5e90*/  ISETP.GT.AND P0, PT, R3.reuse, 0x8, P0 ;  /* 0x000000080300780c */ /* 0x040fe20000704270 */
[----:B------:R-:W-:Y:S01]  /*5ea0*/  @P4 STG.E desc[UR40][R8.64+0x64], R39 ;  /* 0x0000642708004986 */ /* 0x000fe2000c101928 */
[C---:B------:R-:W-:Y:S01]  /*5eb0*/  ISETP.GT.AND P4, PT, R3.reuse, 0x8, P2 ;  /* 0x000000080300780c */ /* 0x040fe20001784270 */
[-C--:B0-----:R-:W-:Y:S01]  /*5ec0*/  FMUL R11, R44, R23.reuse ;  /* 0x000000172c0b7220 */ /* 0x081fe20000400000 */
[----:B------:R-:W-:Y:S01]  /*5ed0*/  ISETP.GT.AND P2, PT, R4, 0x29, PT ;  /* 0x000000290400780c */ /* 0x000fe20003f44270 */
[----:B------:R0:W-:Y:S01]  /*5ee0*/  @P5 STG.E desc[UR40][R6.64+0x80], R13 ;  /* 0x0000800d06005986 */ /* 0x0001e2000c101928 */
[----:B------:R-:W-:Y:S01]  /*5ef0*/  ISETP.GT.AND P5, PT, R3, RZ, P1 ;  /* 0x000000ff0300720c */ /* 0x000fe20000fa4270 */
[----:B------:R-:W-:Y:S01]  /*5f00*/  FMUL R73, R73, R23 ;  /* 0x0000001749497220 */ /* 0x000fe20000400000 */
[----:B------:R-:W-:Y:S01]  /*5f10*/  F2FP.TF32.F32.PACK_B R43, R43 ;  /* 0x0000002bff2b723e */ /* 0x000fe200024050ff */
[-C--:B-1----:R-:W-:Y:S01]  /*5f20*/  FMUL R5, R42, R23.reuse ;  /* 0x000000172a057220 */ /* 0x082fe20000400000 */
[----:B------:R-:W-:Y:S01]  /*5f30*/  @P3 STG.E desc[UR40][R6.64+0x84], R41 ;  /* 0x0000842906003986 */ /* 0x000fe2000c101928 */
[----:B------:R-:W-:Y:S01]  /*5f40*/  ISETP.GT.AND P3, PT, R3, RZ, P2 ;  /* 0x000000ff0300720c */ /* 0x000fe20001764270 */
[----:B------:R-:W-:Y:S01]  /*5f50*/  FMUL R75, R75, R23 ;  /* 0x000000174b4b7220 */ /* 0x000fe20000400000 */
[----:B------:R-:W-:Y:S01]  /*5f60*/  F2FP.TF32.F32.PACK_B R11, R11 ;  /* 0x0000000bff0b723e */ /* 0x000fe200024050ff */
[----:B------:R-:W-:Y:S01]  /*5f70*/  FMUL R77, R77, R23 ;  /* 0x000000174d4d7220 */ /* 0x000fe20000400000 */
[----:B------:R-:W-:Y:S01]  /*5f80*/  F2FP.TF32.F32.PACK_B R5, R5 ;  /* 0x00000005ff05723e */ /* 0x000fe200024050ff */
[----:B------:R-:W-:Y:S01]  /*5f90*/  FMUL R79, R79, R23 ;  /* 0x000000174f4f7220 */ /* 0x000fe20000400000 */
[----:B------:R-:W-:Y:S01]  /*5fa0*/  F2FP.TF32.F32.PACK_B R45, R45 ;  /* 0x0000002dff2d723e */ /* 0x000fe200024050ff */
[-C--:B0-----:R-:W-:Y:S01]  /*5fb0*/  FMUL R13, R48, R23.reuse ;  /* 0x00000017300d7220 */ /* 0x081fe20000400000 */
[----:B------:R-:W-:Y:S01]  /*5fc0*/  ISETP.GT.AND P1, PT, R3, 0x8, P1 ;  /* 0x000000080300780c */ /* 0x000fe20000f24270 */
[----:B------:R0:W-:Y:S01]  /*5fd0*/  @P0 STG.E desc[UR40][R8.64+0x80], R5 ;  /* 0x0000800508000986 */ /* 0x0001e2000c101928 */
[----:B------:R-:W-:Y:S01]  /*5fe0*/  ISETP.GT.AND P0, PT, R4, 0x30, PT ;  /* 0x000000300400780c */ /* 0x000fe20003f04270 */
[----:B------:R-:W-:Y:S01]  /*5ff0*/  FMUL R81, R81, R23 ;  /* 0x0000001751517220 */ /* 0x000fe20000400000 */
[----:B------:R-:W-:Y:S01]  /*6000*/  F2FP.TF32.F32.PACK_B R47, R47 ;  /* 0x0000002fff2f723e */ /* 0x000fe200024050ff */
[----:B------:R-:W-:Y:S01]  /*6010*/  @P4 STG.E desc[UR40][R8.64+0x84], R43 ;  /* 0x0000842b08004986 */ /* 0x000fe2000c101928 */
[C---:B------:R-:W-:Y:S01]  /*6020*/  ISETP.GT.AND P4, PT, R3.reuse, 0x8, P2 ;  /* 0x000000080300780c */ /* 0x040fe20001784270 */
[-C--:B------:R-:W-:Y:S01]  /*6030*/  FMUL R15, R82, R23.reuse ;  /* 0x00000017520f7220 */ /* 0x080fe20000400000 */
[----:B------:R-:W-:Y:S01]  /*6040*/  ISETP.GT.AND P2, PT, R4, 0x31, PT ;  /* 0x000000310400780c */ /* 0x000fe20003f44270 */
[----:B------:R1:W-:Y:S01]  /*6050*/  @P5 STG.E desc[UR40][R6.64+0xa0], R11 ;  /* 0x0000a00b06005986 */ /* 0x0003e2000c101928 */
[----:B------:R-:W-:Y:S01]  /*6060*/  ISETP.GT.AND P5, PT, R3, RZ, P0 ;  /* 0x000000ff0300720c */ /* 0x000fe200007a4270 */
[----:B------:R-:W-:Y:S01]  /*6070*/  FMUL R83, R83, R23 ;  /* 0x0000001753537220 */ /* 0x000fe20000400000 */
[----:B------:R-:W-:Y:S01]  /*6080*/  F2FP.TF32.F32.PACK_B R13, R13 ;  /* 0x0000000dff0d723e */ /* 0x000fe200024050ff */
[-C--:B0-----:R-:W-:Y:S01]  /*6090*/  FMUL R5, R46, R23.reuse ;  /* 0x000000172e057220 */ /* 0x081fe20000400000 */
[----:B------:R-:W-:Y:S01]  /*60a0*/  @P3 STG.E desc[UR40][R6.64+0xa4], R45 ;  /* 0x0000a42d06003986 */ /* 0x000fe2000c101928 */
[----:B------:R-:W-:Y:S01]  /*60b0*/  ISETP.GT.AND P3, PT, R3, RZ, P2 ;  /* 0x000000ff0300720c */ /* 0x000fe20001764270 */
[----:B------:R-:W-:Y:S01]  /*60c0*/  FMUL R21, R84, R23 ;  /* 0x0000001754157220 */ /* 0x000fe20000400000 */
[----:B------:R-:W-:Y:S01]  /*60d0*/  F2FP.TF32.F32.PACK_B R49, R49 ;  /* 0x00000031ff31723e */ /* 0x000fe200024050ff */
[----:B------:R-:W-:Y:S01]  /*60e0*/  FMUL R85, R85, R23 ;  /* 0x0000001755557220 */ /* 0x000fe20000400000 */
[----:B------:R-:W-:Y:S01]  /*60f0*/  F2FP.TF32.F32.PACK_B R5, R5 ;  /* 0x00000005ff05723e */ /* 0x000fe200024050ff */
[-C--:B------:R-:W-:Y:S01]  /*6100*/  FMUL R87, R87, R23.reuse ;  /* 0x0000001757577220 */ /* 0x080fe20000400000 */
[----:B------:R-:W-:Y:S01]  /*6110*/  ISETP.GT.AND P0, PT, R3, 0x8, P0 ;  /* 0x000000080300780c */ /* 0x000fe20000704270 */
[----:B-1----:R-:W-:Y:S01]  /*6120*/  FMUL R11, R52, R23 ;  /* 0x00000017340b7220 */ /* 0x002fe20000400000 */
[----:B------:R-:W-:Y:S01]  /*6130*/  F2FP.TF32.F32.PACK_B R51, R51 ;  /* 0x00000033ff33723e */ /* 0x000fe200024050ff */
[----:B------:R0:W-:Y:S01]  /*6140*/  @P1 STG.E desc[UR40][R8.64+0xa0], R5 ;  /* 0x0000a00508001986 */ /* 0x0001e2000c101928 */
[----:B------:R-:W-:-:S02]  /*6150*/  ISETP.GT.AND P1, PT, R4, 0x38, PT ;  /* 0x000000380400780c */ /* 0x000fc40003f24270 */
[----:B------:R-:W-:Y:S01]  /*6160*/  F2FP.TF32.F32.PACK_B R11, R11 ;  /* 0x0000000bff0b723e */ /* 0x000fe200024050ff */
[----:B------:R-:W-:Y:S01]  /*6170*/  @P4 STG.E desc[UR40][R8.64+0xa4], R47 ;  /* 0x0000a42f08004986 */ /* 0x000fe2000c101928 */
[C---:B------:R-:W-:Y:S02]  /*6180*/  ISETP.GT.AND P4, PT, R3.reuse, 0x8, P2 ;  /* 0x000000080300780c */ /* 0x040fe40001784270 */
[----:B------:R-:W-:Y:S01]  /*6190*/  ISETP.GT.AND P2, PT, R4, 0x39, PT ;  /* 0x000000390400780c */ /* 0x000fe20003f44270 */
[----:B------:R1:W-:Y:S01]  /*61a0*/  @P5 STG.E desc[UR40][R6.64+0xc0], R13 ;  /* 0x0000c00d06005986 */ /* 0x0003e2000c101928 */
[C---:B------:R-:W-:Y:S02]  /*61b0*/  ISETP.GT.AND P5, PT, R3.reuse, RZ, P1 ;  /* 0x000000ff0300720c */ /* 0x040fe40000fa4270 */
[----:B------:R-:W-:Y:S01]  /*61c0*/  F2FP.TF32.F32.PACK_B R53, R53 ;  /* 0x00000035ff35723e */ /* 0x000fe200024050ff */
[----:B0-----:R-:W-:Y:S01]  /*61d0*/  FMUL R5, R50, R23 ;  /* 0x0000001732057220 */ /* 0x001fe20000400000 */
[----:B------:R-:W-:Y:S01]  /*61e0*/  @P3 STG.E desc[UR40][R6.64+0xc4], R49 ;  /* 0x0000c43106003986 */ /* 0x000fe2000c101928 */
[----:B------:R-:W-:-:S02]  /*61f0*/  ISETP.GT.AND P3, PT, R3, RZ, P2 ;  /* 0x000000ff0300720c */ /* 0x000fc40001764270 */
[----:B------:R-:W-:Y:S02]  /*6200*/  ISETP.GT.AND P1, PT, R3, 0x8, P1 ;  /* 0x000000080300780c */ /* 0x000fe40000f24270 */
[----:B------:R-:W-:Y:S01]  /*6210*/  F2FP.TF32.F32.PACK_B R5, R5 ;  /* 0x00000005ff05723e */ /* 0x000fe200024050ff */
[----:B-1----:R-:W-:Y:S01]  /*6220*/  FMUL R13, R56, R23 ;  /* 0x00000017380d7220 */ /* 0x002fe20000400000 */
[----:B------:R-:W-:-:S03]  /*6230*/  F2FP.TF32.F32.PACK_B R55, R55 ;  /* 0x00000037ff37723e */ /* 0x000fc600024050ff */
[----:B------:R0:W-:Y:S01]  /*6240*/  @P0 STG.E desc[UR40][R8.64+0xc0], R5 ;  /* 0x0000c00508000986 */ /* 0x0001e2000c101928 */
[C---:B------:R-:W-:Y:S02]  /*6250*/  ISETP.GT.AND P0, PT, R4.reuse, 0x40, PT ;  /* 0x000000400400780c */ /* 0x040fe40003f04270 */
        /* <DEDUP_REMOVED lines=71> */
[----:B------:R-:W-:Y:S01]  /*66d0*/  @P3 STG.E desc[UR40][R6.64+0x164], R69 ;  /* 0x0001644506003986 */ /* 0x000fe2000c101928 */
[----:B0-----:R-:W-:Y:S01]  /*66e0*/  FMUL R5, R70, R23 ;  /* 0x0000001746057220 */ /* 0x001fe20000400000 */
[----:B------:R-:W-:-:S02]  /*66f0*/  ISETP.GT.AND P3, PT, R3, RZ, P2 ;  /* 0x000000ff0300720c */ /* 0x000fc40001764270 */
[----:B------:R-:W-:Y:S02]  /*6700*/  ISETP.GT.AND P0, PT, R3, 0x8, P0 ;  /* 0x000000080300780c */ /* 0x000fe40000704270 */
[----:B------:R-:W-:Y:S01]  /*6710*/  F2FP.TF32.F32.PACK_B R5, R5 ;  /* 0x00000005ff05723e */ /* 0x000fe200024050ff */
[----:B-1----:R-:W-:Y:S01]  /*6720*/  FMUL R11, R76, R23 ;  /* 0x000000174c0b7220 */ /* 0x002fe20000400000 */
[----:B------:R-:W-:-:S03]  /*6730*/  F2FP.TF32.F32.PACK_B R75, R75 ;  /* 0x0000004bff4b723e */ /* 0x000fc600024050ff */
[----:B------:R0:W-:Y:S01]  /*6740*/  @P1 STG.E desc[UR40][R8.64+0x160], R5 ;  /* 0x0001600508001986 */ /* 0x0001e2000c101928 */
[----:B------:R-:W-:Y:S02]  /*6750*/  F2FP.TF32.F32.PACK_B R77, R77 ;  /* 0x0000004dff4d723e */ /* 0x000fe400024050ff */
[----:B------:R-:W-:Y:S01]  /*6760*/  F2FP.TF32.F32.PACK_B R11, R11 ;  /* 0x0000000bff0b723e */ /* 0x000fe200024050ff */
[----:B------:R-:W-:Y:S01]  /*6770*/  @P4 STG.E desc[UR40][R8.64+0x164], R71 ;  /* 0x0001644708004986 */ /* 0x000fe2000c101928 */
[C---:B------:R-:W-:Y:S02]  /*6780*/  ISETP.GT.AND P4, PT, R4.reuse, 0x68, PT ;  /* 0x000000680400780c */ /* 0x040fe40003f84270 */
[----:B------:R-:W-:Y:S01]  /*6790*/  F2FP.TF32.F32.PACK_B R79, R79 ;  /* 0x0000004fff4f723e */ /* 0x000fe200024050ff */
[----:B------:R1:W-:Y:S01]  /*67a0*/  @P5 STG.E desc[UR40][R6.64+0x180], R13 ;  /* 0x0001800d06005986 */ /* 0x0003e2000c101928 */
[----:B------:R-:W-:Y:S02]  /*67b0*/  ISETP.GT.AND P5, PT, R4, 0x69, PT ;  /* 0x000000690400780c */ /* 0x000fe40003fa4270 */
[----:B------:R-:W-:Y:S01]  /*67c0*/  F2FP.TF32.F32.PACK_B R81, R81 ;  /* 0x00000051ff51723e */ /* 0x000fe200024050ff */
[----:B------:R-:W-:Y:S01]  /*67d0*/  @P3 STG.E desc[UR40][R6.64+0x184], R73 ;  /* 0x0001844906003986 */ /* 0x000fe2000c101928 */
[C---:B------:R-:W-:Y:S01]  /*67e0*/  ISETP.GT.AND P3, PT, R3.reuse, 0x8, P2 ;  /* 0x000000080300780c */ /* 0x040fe20001764270 */
[----:B0-----:R-:W-:Y:S01]  /*67f0*/  FMUL R5, R74, R23 ;  /* 0x000000174a057220 */ /* 0x001fe20000400000 */
[----:B------:R-:W-:-:S02]  /*6800*/  ISETP.GT.AND P2, PT, R3, RZ, P4 ;  /* 0x000000ff0300720c */ /* 0x000fc40002744270 */
[C---:B------:R-:W-:Y:S02]  /*6810*/  ISETP.GT.AND P1, PT, R3.reuse, RZ, P5 ;  /* 0x000000ff0300720c */ /* 0x040fe40002f24270 */
[C---:B------:R-:W-:Y:S01]  /*6820*/  ISETP.GT.AND P4, PT, R3.reuse, 0x8, P4 ;  /* 0x000000080300780c */ /* 0x040fe20002784270 */
[----:B-1----:R-:W-:Y:S01]  /*6830*/  FMUL R13, R78, R23 ;  /* 0x000000174e0d7220 */ /* 0x002fe20000400000 */
[----:B------:R-:W-:Y:S02]  /*6840*/  F2FP.TF32.F32.PACK_B R5, R5 ;  /* 0x00000005ff05723e */ /* 0x000fe400024050ff */
[----:B------:R-:W-:Y:S02]  /*6850*/  ISETP.GT.AND P5, PT, R3, 0x8, P5 ;  /* 0x000000080300780c */ /* 0x000fe40002fa4270 */
[----:B------:R-:W-:Y:S01]  /*6860*/  F2FP.TF32.F32.PACK_B R13, R13 ;  /* 0x0000000dff0d723e */ /* 0x000fe200024050ff */
[----:B------:R0:W-:Y:S01]  /*6870*/  @P0 STG.E desc[UR40][R8.64+0x180], R5 ;  /* 0x0001800508000986 */ /* 0x0001e2000c101928 */
[----:B------:R-:W-:-:S02]  /*6880*/  ISETP.GT.AND P0, PT, R4, 0x79, PT ;  /* 0x000000790400780c */ /* 0x000fc40003f04270 */
[----:B------:R-:W-:Y:S01]  /*6890*/  F2FP.TF32.F32.PACK_B R15, R15 ;  /* 0x0000000fff0f723e */ /* 0x000fe200024050ff */
[----:B------:R-:W-:Y:S01]  /*68a0*/  @P3 STG.E desc[UR40][R8.64+0x184], R75 ;  /* 0x0001844b08003986 */ /* 0x000fe2000c101928 */
[C---:B------:R-:W-:Y:S02]  /*68b0*/  ISETP.GT.AND P3, PT, R4.reuse, 0x70, PT ;  /* 0x000000700400780c */ /* 0x040fe40003f64270 */
[----:B------:R-:W-:Y:S01]  /*68c0*/  F2FP.TF32.F32.PACK_B R83, R83 ;  /* 0x00000053ff53723e */ /* 0x000fe200024050ff */
[----:B------:R1:W-:Y:S01]  /*68d0*/  @P2 STG.E desc[UR40][R6.64+0x1a0], R11 ;  /* 0x0001a00b06002986 */ /* 0x0003e2000c101928 */
[C---:B------:R-:W-:Y:S02]  /*68e0*/  ISETP.GT.AND P2, PT, R4.reuse, 0x71, PT ;  /* 0x000000710400780c */ /* 0x040fe40003f44270 */
[----:B------:R-:W-:Y:S01]  /*68f0*/  F2FP.TF32.F32.PACK_B R21, R21 ;  /* 0x00000015ff15723e */ /* 0x000fe200024050ff */
[----:B------:R-:W-:Y:S01]  /*6900*/  @P1 STG.E desc[UR40][R6.64+0x1a4], R77 ;  /* 0x0001a44d06001986 */ /* 0x000fe2000c101928 */
[----:B------:R-:W-:Y:S01]  /*6910*/  ISETP.GT.AND P1, PT, R4, 0x78, PT ;  /* 0x000000780400780c */ /* 0x000fe20003f24270 */
[----:B------:R-:W-:Y:S01]  /*6920*/  @P4 IMAD.MOV.U32 R4, RZ, RZ, R8 ;  /* 0x000000ffff044224 */ /* 0x000fe200078e0008 */
[----:B------:R-:W-:Y:S01]  /*6930*/  F2FP.TF32.F32.PACK_B R85, R85 ;  /* 0x00000055ff55723e */ /* 0x000fe200024050ff */
[----:B0-----:R-:W-:Y:S01]  /*6940*/  @P4 IMAD.MOV.U32 R5, RZ, RZ, R9 ;  /* 0x000000ffff054224 */ /* 0x001fe200078e0009 */
[----:B------:R-:W-:Y:S01]  /*6950*/  F2FP.TF32.F32.PACK_B R87, R87 ;  /* 0x00000057ff57723e */ /* 0x000fe200024050ff */
[----:B-1----:R-:W-:-:S03]  /*6960*/  FMUL R11, R80, R23 ;  /* 0x00000017500b7220 */ /* 0x002fc60000400000 */
[----:B------:R0:W-:Y:S01]  /*6970*/  @P4 STG.E desc[UR40][R4.64+0x1a0], R13 ;  /* 0x0001a00d04004986 */ /* 0x0001e2000c101928 */
[C---:B------:R-:W-:Y:S02]  /*6980*/  ISETP.GT.AND P4, PT, R3.reuse, RZ, P3 ;  /* 0x000000ff0300720c */ /* 0x040fe40001f84270 */
[----:B------:R-:W-:Y:S02]  /*6990*/  ISETP.GT.AND P3, PT, R3, 0x8, P3 ;  /* 0x000000080300780c */ /* 0x000fe40001f64270 */
[----:B------:R-:W-:Y:S01]  /*69a0*/  F2FP.TF32.F32.PACK_B R11, R11 ;  /* 0x0000000bff0b723e */ /* 0x000fe200024050ff */
[----:B0-----:R-:W-:Y:S02]  /*69b0*/  @P5 IMAD.MOV.U32 R4, RZ, RZ, R8 ;  /* 0x000000ffff045224 */ /* 0x001fe400078e0008 */
[----:B------:R-:W-:Y:S01]  /*69c0*/  FMUL R13, R86, R23 ;  /* 0x00000017560d7220 */ /* 0x000fe20000400000 */
[----:B------:R-:W-:-:S04]  /*69d0*/  @P5 IMAD.MOV.U32 R5, RZ, RZ, R9 ;  /* 0x000000ffff055224 */ /* 0x000fc800078e0009 */
[----:B------:R-:W-:Y:S01]  /*69e0*/  F2FP.TF32.F32.PACK_B R13, R13 ;  /* 0x0000000dff0d723e */ /* 0x000fe200024050ff */
[----:B------:R0:W-:Y:S01]  /*69f0*/  @P5 STG.E desc[UR40][R4.64+0x1a4], R79 ;  /* 0x0001a44f04005986 */ /* 0x0001e2000c101928 */
[C---:B------:R-:W-:Y:S02]  /*6a00*/  ISETP.GT.AND P5, PT, R3.reuse, RZ, P2 ;  /* 0x000000ff0300720c */ /* 0x040fe400017a4270 */
[----:B------:R-:W-:Y:S01]  /*6a10*/  ISETP.GT.AND P2, PT, R3, 0x8, P2 ;  /* 0x000000080300780c */ /* 0x000fe20001744270 */
[----:B0-----:R-:W-:Y:S02]  /*6a20*/  @P4 IMAD.MOV.U32 R4, RZ, RZ, R6 ;  /* 0x000000ffff044224 */ /* 0x001fe400078e0006 */
[----:B------:R-:W-:-:S05]  /*6a30*/  @P4 IMAD.MOV.U32 R5, RZ, RZ, R7 ;  /* 0x000000ffff054224 */ /* 0x000fca00078e0007 */
        /* <DEDUP_REMOVED lines=10> */
[----:B------:R0:W-:Y:S02]  /*6ae0*/  @P3 STG.E desc[UR40][R4.64+0x1c0], R15 ;  /* 0x0001c00f04003986 */ /* 0x0001e4000c101928 */
[----:B0-----:R-:W-:Y:S02]  /*6af0*/  @P2 IMAD.MOV.U32 R4, RZ, RZ, R8 ;  /* 0x000000ffff042224 */ /* 0x001fe400078e0008 */
[----:B------:R-:W-:-:S05]  /*6b00*/  @P2 IMAD.MOV.U32 R5, RZ, RZ, R9 ;  /* 0x000000ffff052224 */ /* 0x000fca00078e0009 */
[----:B------:R0:W-:Y:S02]  /*6b10*/  @P2 STG.E desc[UR40][R4.64+0x1c4], R83 ;  /* 0x0001c45304002986 */ /* 0x0001e4000c101928 */
[----:B0-----:R-:W-:Y:S02]  /*6b20*/  @P4 IMAD.MOV.U32 R4, RZ, RZ, R6 ;  /* 0x000000ffff044224 */ /* 0x001fe400078e0006 */
[----:B------:R-:W-:-:S05]  /*6b30*/  @P4 IMAD.MOV.U32 R5, RZ, RZ, R7 ;  /* 0x000000ffff054224 */ /* 0x000fca00078e0007 */
[----:B------:R0:W-:Y:S04]  /*6b40*/  @P4 STG.E desc[UR40][R4.64+0x1e0], R21 ;  /* 0x0001e01504004986 */ /* 0x0001e8000c101928 */
[----:B------:R1:W-:Y:S01]  /*6b50*/  @P5 STG.E desc[UR40][R6.64+0x1e4], R85 ;  /* 0x0001e45506005986 */ /* 0x0003e2000c101928 */
[----:B0-----:R-:W-:Y:S02]  /*6b60*/  @P1 IMAD.MOV.U32 R4, RZ, RZ, R8 ;  /* 0x000000ffff041224 */ /* 0x001fe400078e0008 */
[----:B------:R-:W-:-:S05]  /*6b70*/  @P1 IMAD.MOV.U32 R5, RZ, RZ, R9 ;  /* 0x000000ffff051224 */ /* 0x000fca00078e0009 */
[----:B------:R1:W-:Y:S04]  /*6b80*/  @P1 STG.E desc[UR40][R4.64+0x1e0], R13 ;  /* 0x0001e00d04001986 */ /* 0x0003e8000c101928 */
[----:B------:R1:W-:Y:S02]  /*6b90*/  @P0 STG.E desc[UR40][R8.64+0x1e4], R87 ;  /* 0x0001e45708000986 */ /* 0x0003e4000c101928 */
.L_x_158:
[----:B------:R-:W-:Y:S05]  /*6ba0*/  BSYNC B0 ;  /* 0x0000000000007941 */ /* 0x000fea0003800000 */
.L_x_32:
[----:B------:R-:W-:Y:S01]  /*6bb0*/  IADD3 R16, P0, R16, UR38, RZ ;  /* 0x0000002610107c10 */ /* 0x000fe2000ff1e0ff */
[----:B------:R-:W-:Y:S01]  /*6bc0*/  ULDC.64 UR4, c[0x0][0x650] ;  /* 0x0001940000047ab9 */ /* 0x000fe20000000a00 */
[----:B------:R-:W-:Y:S01]  /*6bd0*/  PRMT R3, RZ, 0x7610, R3 ;  /* 0x00007610ff037816 */ /* 0x000fe20000000003 */
[----:B------:R-:W-:Y:S01]  /*6be0*/  IMAD.MOV.U32 R100, RZ, RZ, -0x1 ;  /* 0xffffffffff647424 */ /* 0x000fe200078e00ff */
[----:B------:R-:W-:Y:S01]  /*6bf0*/  IADD3.X R17, R17, UR37, RZ, P0, !PT ;  /* 0x0000002511117c10 */ /* 0x000fe200087fe4ff */
[----:B--2---:R-:W-:Y:S01]  /*6c00*/  IMAD.MOV.U32 R101, RZ, RZ, -0x1 ;  /* 0xffffffffff657424 */ /* 0x004fe200078e00ff */
[----:B------:R-:W-:-:S04]  /*6c10*/  ISETP.GE.U32.AND P0, PT, R16, UR4, PT ;  /* 0x0000000410007c0c */ /* 0x000fc8000bf06070 */
[----:B------:R-:W-:-:S13]  /*6c20*/  ISETP.GE.U32.AND.EX P0, PT, R17, UR5, PT, P0 ;  /* 0x0000000511007c0c */ /* 0x000fda000bf06100 */
[----:B------:R-:W-:Y:S05]  /*6c30*/  @P0 BRA `(.L_x_159) ;  /* 0x00000004004c0947 */ /* 0x000fea0003800000 */
[----:B0-----:R-:W0:Y:S01]  /*6c40*/  LDC.64 R10, c[0x0][0x628] ;  /* 0x00018a00ff0a7b82 */ /* 0x001e220000000a00 */
[----:B-1--4-:R-:W1:Y:S01]  /*6c50*/  S2R R12, SR_CTAID.X ;  /* 0x00000000000c7919 */ /* 0x012e620000002500 */
[----:B---3--:R-:W-:Y:S02]  /*6c60*/  IMAD.MOV.U32 R8, RZ, RZ, R16 ;  /* 0x000000ffff087224 */ /* 0x008fe400078e0010 */
[----:B------:R-:W-:Y:S01]  /*6c70*/  IMAD.MOV.U32 R9, RZ, RZ, R17 ;  /* 0x000000ffff097224 */ /* 0x000fe200078e0011 */
[----:B------:R-:W2:Y:S03]  /*6c80*/  S2R R20, SR_CTAID.Y ;  /* 0x0000000000147919 */ /* 0x000ea60000002600 */
[----:B------:R-:W3:Y:S08]  /*6c90*/  LDC R0, c[0x0][0x630] ;  /* 0x00018c00ff007b82 */ /* 0x000ef00000000800 */
[----:B------:R-:W4:Y:S01]  /*6ca0*/  LDC.64 R14, c[0x0][0x620] ;  /* 0x00018800ff0e7b82 */ /* 0x000f220000000a00 */
[----:B0-----:R-:W-:-:S04]  /*6cb0*/  ISETP.NE.U32.AND P0, PT, R10, RZ, PT ;  /* 0x000000ff0a00720c */ /* 0x001fc80003f05070 */
[----:B------:R-:W-:-:S13]  /*6cc0*/  ISETP.NE.AND.EX P0, PT, R11, RZ, PT, P0 ;  /* 0x000000ff0b00720c */ /* 0x000fda0003f05300 */
[----:B-1234-:R-:W-:Y:S05]  /*6cd0*/  @!P0 BRA `(.L_x_160) ;  /* 0x0000000000288947 */ /* 0x01efea0003800000 */
        /* <DEDUP_REMOVED lines=10> */
.L_x_160:
[-CC-:B------:R-:W-:Y:S01]  /*6d80*/  SHF.R.U64 R101, R8, R0.reuse, R9.reuse ;  /* 0x0000000008657219 */ /* 0x180fe20000001209 */
[----:B------:R-:W0:Y:S01]  /*6d90*/  LDC.64 R26, c[0x0][0x640] ;  /* 0x00019000ff1a7b82 */ /* 0x000e220000000a00 */
[----:B------:R-:W-:Y:S01]  /*6da0*/  SHF.R.U32.HI R0, RZ, R0, R9 ;  /* 0x00000000ff007219 */ /* 0x000fe20000011609 */
[----:B------:R-:W-:Y:S01]  /*6db0*/  ULDC UR4, c[0x0][0x150] ;  /* 0x0000540000047ab9 */ /* 0x000fe20000000800 */
[----:B------:R-:W-:Y:S02]  /*6dc0*/  IADD3 R3, P0, RZ, -R101, RZ ;  /* 0x80000065ff037210 */ /* 0x000fe40007f1e0ff */
[----:B------:R-:W-:-:S03]  /*6dd0*/  I2FP.F32.U32 R7, R12 ;  /* 0x0000000c00077245 */ /* 0x000fc60000201000 */
[----:B------:R-:W1:Y:S01]  /*6de0*/  LDC R6, c[0x0][0x618] ;  /* 0x00018600ff067b82 */ /* 0x000e620000000800 */
[----:B------:R-:W-:Y:S02]  /*6df0*/  IMAD.X R5, RZ, RZ, ~R0, P0 ;  /* 0x000000ffff057224 */ /* 0x000fe400000e0e00 */
[----:B------:R-:W-:Y:S01]  /*6e00*/  FMUL R7, R7, UR4 ;  /* 0x0000000407077c20 */ /* 0x000fe20008400000 */
[----:B------:R-:W-:Y:S01]  /*6e10*/  ULDC UR4, c[0x0][0x154] ;  /* 0x0000550000047ab9 */ /* 0x000fe20000000800 */
[-C--:B------:R-:W-:Y:S02]  /*6e20*/  IMAD R0, R5, R14.reuse, RZ ;  /* 0x0000000e05007224 */ /* 0x080fe400078e02ff */
[C---:B------:R-:W-:Y:S01]  /*6e30*/  IMAD.WIDE.U32 R4, R3.reuse, R14, R16 ;  /* 0x0000000e03047225 */ /* 0x040fe200078e0010 */
[----:B------:R-:W2:Y:S01]  /*6e40*/  LDC R8, c[0x0][0x608] ;  /* 0x00018200ff087b82 */ /* 0x000ea20000000800 */
[----:B------:R-:W3:Y:S02]  /*6e50*/  F2I.U32.TRUNC.NTZ R7, R7 ;  /* 0x0000000700077305 */ /* 0x000ee4000020f000 */
[----:B------:R-:W-:Y:S01]  /*6e60*/  IMAD R3, R3, R15, R0 ;  /* 0x0000000f03037224 */ /* 0x000fe200078e0200 */
[----:B------:R-:W-:-:S03]  /*6e70*/  I2FP.F32.U32 R0, R20 ;  /* 0x0000001400007245 */ /* 0x000fc60000201000 */
[----:B------:R-:W-:Y:S01]  /*6e80*/  IMAD.IADD R3, R5, 0x1, R3 ;  /* 0x0000000105037824 */ /* 0x000fe200078e0203 */
[----:B------:R-:W4:Y:S01]  /*6e90*/  LDC R11, c[0x0][0x658] ;  /* 0x00019600ff0b7b82 */ /* 0x000f220000000800 */
[----:B0-----:R-:W-:-:S04]  /*6ea0*/  ISETP.NE.U32.AND P0, PT, R26, RZ, PT ;  /* 0x000000ff1a00720c */ /* 0x001fc80003f05070 */
[----:B------:R-:W-:-:S03]  /*6eb0*/  ISETP.NE.AND.EX P0, PT, R27, RZ, PT, P0 ;  /* 0x000000ff1b00720c */ /* 0x000fc60003f05300 */
[----:B------:R-:W0:Y:S01]  /*6ec0*/  LDC R9, c[0x0][0x144] ;  /* 0x00005100ff097b82 */ /* 0x000e220000000800 */
[-C--:B-1----:R-:W-:Y:S01]  /*6ed0*/  SHF.R.U64 R10, R4, R6.reuse, R3 ;  /* 0x00000006040a7219 */ /* 0x082fe20000001203 */
[----:B---3--:R-:W-:Y:S01]  /*6ee0*/  IMAD.MOV R7, RZ, RZ, -R7 ;  /* 0x000000ffff077224 */ /* 0x008fe200078e0a07 */
[----:B------:R-:W-:Y:S01]  /*6ef0*/  SHF.R.U32.HI R3, RZ, R6, R3 ;  /* 0x00000006ff037219 */ /* 0x000fe20000011603 */
[----:B------:R-:W-:-:S04]  /*6f00*/  FMUL R6, R0, UR4 ;  /* 0x0000000400067c20 */ /* 0x000fc80008400000 */
[----:B------:R-:W1:Y:S01]  /*6f10*/  LDC R21, c[0x0][0x148] ;  /* 0x00005200ff157b82 */ /* 0x000e620000000800 */
[----:B------:R3:W0:Y:S01]  /*6f20*/  F2I.U32.TRUNC.NTZ R14, R6 ;  /* 0x00000006000e7305 */ /* 0x000622000020f000 */
[-CC-:B--2---:R-:W-:Y:S02]  /*6f30*/  SHF.R.U64 R13, R10, R8.reuse, R3.reuse ;  /* 0x000000080a0d7219 */ /* 0x184fe40000001203 */
[----:B------:R-:W-:-:S04]  /*6f40*/  SHF.R.U32.HI R0, RZ, R8, R3 ;  /* 0x00000008ff007219 */ /* 0x000fc80000011603 */
[----:B-----5:R-:W2:Y:S01]  /*6f50*/  LDC R24, c[0x0][0x648] ;  /* 0x00019200ff187b82 */ /* 0x020ea20000000800 */
[-CC-:B----4-:R-:W-:Y:S02]  /*6f60*/  SHF.R.U64 R15, R13, R11.reuse, R0.reuse ;  /* 0x0000000b0d0f7219 */ /* 0x190fe40000001200 */
[----:B------:R-:W-:-:S03]  /*6f70*/  SHF.R.U32.HI R5, RZ, R11, R0 ;  /* 0x0000000bff057219 */ /* 0x000fc60000011600 */
[----:B------:R-:W-:Y:S02]  /*6f80*/  IMAD.MOV.U32 R4, RZ, RZ, R15 ;  /* 0x000000ffff047224 */ /* 0x000fe400078e000f */
[----:B------:R-:W4:Y:S01]  /*6f90*/  LDC R28, c[0x0][0x638] ;  /* 0x00018e00ff1c7b82 */ /* 0x000f220000000800 */
[----:B0-----:R-:W-:-:S07]  /*6fa0*/  IMAD R25, R9, R7, R12 ;  /* 0x0000000709197224 */ /* 0x001fce00078e020c */
[----:B------:R-:W0:Y:S08]  /*6fb0*/  LDC R29, c[0x0][0x610] ;  /* 0x00018400ff1d7b82 */ /* 0x000e300000000800 */
[----:B------:R-:W0:Y:S01]  /*6fc0*/  LDC R30, c[0x0][0x600] ;  /* 0x00018000ff1e7b82 */ /* 0x000e220000000800 */
[----:B-123--:R-:W-:Y:S05]  /*6fd0*/  @!P0 BRA `(.L_x_161) ;  /* 0x0000000000288947 */ /* 0x00efea0003800000 */
[----:B------:R-:W1:Y:S02]  /*6fe0*/  LDC R0, c[0x0][0x64c] ;  /* 0x00019300ff007b82 */ /* 0x000e640000000800 */
[----:B-1----:R-:W-:-:S05]  /*6ff0*/  IADD3 R3, P0, R15, R0, RZ ;  /* 0x000000000f037210 */ /* 0x002fca0007f1e0ff */
        /* <DEDUP_REMOVED lines=8> */
.L_x_161:
[----:B------:R-:W-:Y:S01]  /*7080*/  ISETP.NE.AND P0, PT, R2, 0x1, PT ;  /* 0x000000010200780c */ /* 0x000fe20003f05270 */
[----:B------:R-:W-:Y:S01]  /*7090*/  IMAD.MOV R14, RZ, RZ, -R14 ;  /* 0x000000ffff0e7224 */ /* 0x000fe200078e0a0e */
[----:B------:R-:W-:Y:S02]  /*70a0*/  SHF.R.U64 R3, R4, R24, R5 ;  /* 0x0000001804037219 */ /* 0x000fe40000001205 */
[----:B------:R-:W-:Y:S02]  /*70b0*/  LOP3.LUT R0, R13, R98, RZ, 0xc0, !PT ;  /* 0x000000620d007212 */ /* 0x000fe400078ec0ff */
[----:B------:R-:W-:Y:S01]  /*70c0*/  LOP3.LUT R10, R10, R97, RZ, 0xc0, !PT ;  /* 0x000000610a0a7212 */ /* 0x000fe200078ec0ff */
[----:B------:R-:W-:Y:S02]  /*70d0*/  IMAD.MOV R4, RZ, RZ, -R3 ;  /* 0x000000ffff047224 */ /* 0x000fe400078e0a03 */
[----:B------:R-:W-:Y:S02]  /*70e0*/  IMAD R0, R93, R3, R0 ;  /* 0x000000035d007224 */ /* 0x000fe400078e0200 */
[----:B----4-:R-:W-:-:S02]  /*70f0*/  IMAD R3, R4, R28, R15 ;  /* 0x0000001c04037224 */ /* 0x010fc400078e020f */
[----:B------:R-:W-:Y:S02]  /*7100*/  @P0 IMAD R25, R21, R14, R20 ;  /* 0x0000000e15190224 */ /* 0x000fe400078e0214 */
[----:B0-----:R-:W-:Y:S02]  /*7110*/  IMAD R5, R3, R30, R10 ;  /* 0x0000001e03057224 */ /* 0x001fe400078e020a */
[----:B------:R-:W-:Y:S02]  /*7120*/  IMAD R0, R0, R29, R25 ;  /* 0x0000001d00007224 */ /* 0x000fe400078e0219 */
[----:B------:R-:W-:-:S03]  /*7130*/  IMAD.MOV.U32 R4, RZ, RZ, 0x1 ;  /* 0x00000001ff047424 */ /* 0x000fc600078e00ff */
[----:B------:R-:W-:Y:S02]  /*7140*/  SEL R100, R5, R0, !P0 ;  /* 0x0000000005647207 */ /* 0x000fe40004000000 */
[----:B------:R-:W-:Y:S02]  /*7150*/  PRMT R3, R4, 0x7610, R3 ;  /* 0x0000761004037816 */ /* 0x000fe40000000003 */
[----:B------:R-:W-:-:S07]  /*7160*/  SEL R0, R0, R5, !P0 ;  /* 0x0000000500007207 */ /* 0x000fce0004000000 */
.L_x_159:
[----:B------:R-:W-:Y:S01]  /*7170*/  UIADD3 UR42, UR43, UR42, URZ ;  /* 0x0000002a2b2a7290 */ /* 0x000fe2000fffe03f */
[----:B------:R-:W-:Y:S01]  /*7180*/  LOP3.LUT P0, RZ, R3, 0xff, RZ, 0xc0, !PT ;  /* 0x000000ff03ff7812 */ /* 0x000fe2000780c0ff */
[----:B------:R-:W-:Y:S02]  /*7190*/  IMAD.MOV.U32 R103, RZ, RZ, R0 ;  /* 0x000000ffff677224 */ /* 0x000fe400078e0000 */
[----:B------:R-:W-:Y:S02]  /*71a0*/  USHF.R.U32.HI UR4, URZ, 0x2, UR42 ;  /* 0x000000023f047899 */ /* 0x000fe4000801162a */
[----:B------:R-:W-:Y:S02]  /*71b0*/  UISETP.GT.U32.AND UP1, UPT, UR42, 0x3, UPT ;  /* 0x000000032a00788c */ /* 0x000fe4000bf24070 */
[----:B------:R-:W-:Y:S02]  /*71c0*/  ULOP3.LUT UR4, UR4, 0x1, URZ, 0xc0, !UPT ;  /* 0x0000000104047892 */ /* 0x000fe4000f8ec03f */
[----:B------:R-:W-:-:S02]  /*71d0*/  UISETP.LT.U32.AND UP1, UPT, UR43, 0x4, UP1 ;  /* 0x000000042b00788c */ /* 0x000fc40008f21070 */
[----:B------:R-:W-:Y:S02]  /*71e0*/  UISETP.NE.U32.AND UP0, UPT, UR4, 0x1, UPT ;  /* 0x000000010400788c */ /* 0x000fe4000bf05070 */
[----:B------:R-:W-:Y:S02]  /*71f0*/  USEL UR5, URZ, 0x1, !UP1 ;  /* 0x000000013f057887 */ /* 0x000fe4000c800000 */
[----:B------:R-:W-:Y:S02]  /*7200*/  UISETP.GT.U32.AND UP0, UPT, UR43, 0x3, !UP0 ;  /* 0x000000032b00788c */ /* 0x000fe4000c704070 */
[----:B------:R-:W-:Y:S02]  /*7210*/  ULOP3.LUT UR42, UR42, 0x3, URZ, 0xc0, !UPT ;  /* 0x000000032a2a7892 */ /* 0x000fe4000f8ec03f */
[----:B------:R-:W-:-:S04]  /*7220*/  USEL UR4, URZ, 0x1, !UP0 ;  /* 0x000000013f047887 */ /* 0x000fc8000c000000 */
[----:B------:R-:W-:Y:S01]  /*7230*/  ULOP3.LUT UR36, UR4, UR36, UR5, 0x96, !UPT ;  /* 0x0000002404247292 */ /* 0x000fe2000f8e9605 */
[----:B------:R-:W-:Y:S11]  /*7240*/  @P0 BRA `(.L_x_162) ;  /* 0xffffffa0008c0947 */ /* 0x000ff6000383ffff */
[----:B------:R-:W-:Y:S05]  /*7250*/  EXIT ;  /* 0x000000000000794d */ /* 0x000fea0003800000 */
.L_x_7:
        /* <DEDUP_REMOVED lines=26> */
.L_x_164:
[----:B------:R-:W0:Y:S01]  /*7400*/  LDC.64 R28, c[0x0][0x640] ;  /* 0x00019000ff1c7b82 */ /* 0x000e220000000a00 */
[-CC-:B------:R-:W-:Y:S01]  /*7410*/  SHF.R.U64 R22, R14, R6.reuse, R15.reuse ;  /* 0x000000060e167219 */ /* 0x180fe2000000120f */
[----:B------:R-:W-:Y:S01]  /*7420*/  IMAD.MOV.U32 R30, RZ, RZ, 0x1 ;  /* 0x00000001ff1e7424 */ /* 0x000fe200078e00ff */
[----:B------:R-:W-:Y:S02]  /*7430*/  SHF.R.U32.HI R6, RZ, R6, R15 ;  /* 0x00000006ff067219 */ /* 0x000fe4000001160f */
[----:B------:R-:W-:-:S03]  /*7440*/  IADD3 R13, P0, RZ, -R22, RZ ;  /* 0x80000016ff0d7210 */ /* 0x000fc60007f1e0ff */
[----:B------:R-:W1:Y:S02]  /*7450*/  LDC R12, c[0x0][0x618] ;  /* 0x00018600ff0c7b82 */ /* 0x000e640000000800 */
[----:B------:R-:W-:-:S04]  /*7460*/  IMAD.X R11, RZ, RZ, ~R6, P0 ;  /* 0x000000ffff0b7224 */ /* 0x000fc800000e0e06 */
[-C--:B------:R-:W-:Y:S02]  /*7470*/  IMAD R6, R11, R24.reuse, RZ ;  /* 0x000000180b067224 */ /* 0x080fe400078e02ff */
[----:B------:R-:W2:Y:S01]  /*7480*/  LDC R14, c[0x0][0x608] ;  /* 0x00018200ff0e7b82 */ /* 0x000ea20000000800 */
[----:B------:R-:W-:-:S04]  /*7490*/  IMAD.WIDE.U32 R10, R13, R24, R16 ;  /* 0x000000180d0a7225 */ /* 0x000fc800078e0010 */
[----:B------:R-:W-:-:S03]  /*74a0*/  IMAD R13, R13, R25, R6 ;  /* 0x000000190d0d7224 */ /* 0x000fc600078e0206 */
[----:B------:R-:W3:Y:S01]  /*74b0*/  LDC R27, c[0x0][0x658] ;  /* 0x00019600ff1b7b82 */ /* 0x000ee20000000800 */
[----:B------:R-:W-:Y:S01]  /*74c0*/  IMAD.IADD R11, R11, 0x1, R13 ;  /* 0x000000010b0b7824 */ /* 0x000fe200078e020d */
[----:B0-----:R-:W-:-:S04]  /*74d0*/  ISETP.NE.U32.AND P0, PT, R28, RZ, PT ;  /* 0x000000ff1c00720c */ /* 0x001fc80003f05070 */
[----:B------:R-:W-:Y:S02]  /*74e0*/  ISETP.NE.AND.EX P0, PT, R29, RZ, PT, P0 ;  /* 0x000000ff1d00720c */ /* 0x000fe40003f05300 */
[----:B------:R-:W0:Y:S01]  /*74f0*/  LDC R20, c[0x0][0x600] ;  /* 0x00018000ff147b82 */ /* 0x000e220000000800 */
[-CC-:B-1----:R-:W-:Y:S01]  /*7500*/  SHF.R.U64 R8, R10, R12.reuse, R11.reuse ;  /* 0x0000000c0a087219 */ /* 0x182fe2000000120b */
[----:B------:R-:W-:Y:S01]  /*7510*/  IMAD.MOV.U32 R10, RZ, RZ, -0x1 ;  /* 0xffffffffff0a7424 */ /* 0x000fe200078e00ff */
[----:B------:R-:W-:-:S05]  /*7520*/  SHF.R.U32.HI R11, RZ, R12, R11 ;  /* 0x0000000cff0b7219 */ /* 0x000fca000001160b */
[----:B------:R-:W1:Y:S01]  /*7530*/  LDC R24, c[0x0][0x648] ;  /* 0x00019200ff187b82 */ /* 0x000e620000000800 */
[-CC-:B--2---:R-:W-:Y:S02]  /*7540*/  SHF.R.U64 R21, R8, R14.reuse, R11.reuse ;  /* 0x0000000e08157219 */ /* 0x184fe4000000120b */
[----:B------:R-:W-:-:S05]  /*7550*/  SHF.R.U32.HI R6, RZ, R14, R11 ;  /* 0x0000000eff067219 */ /* 0x000fca000001160b */
[----:B------:R-:W2:Y:S01]  /*7560*/  LDC R26, c[0x0][0x638] ;  /* 0x00018e00ff1a7b82 */ /* 0x000ea20000000800 */
[-C--:B---3--:R-:W-:Y:S02]  /*7570*/  SHF.L.U32 R10, R10, R27.reuse, RZ ;  /* 0x0000001b0a0a7219 */ /* 0x088fe400000006ff */
[-CC-:B------:R-:W-:Y:S02]  /*7580*/  SHF.R.U64 R25, R21, R27.reuse, R6.reuse ;  /* 0x0000001b15197219 */ /* 0x180fe40000001206 */
[----:B------:R-:W-:Y:S02]  /*7590*/  LOP3.LUT R32, RZ, R10, RZ, 0x33, !PT ;  /* 0x0000000aff207212 */ /* 0x000fe400078e33ff */
[----:B------:R-:W-:Y:S01]  /*75a0*/  SHF.R.U32.HI R11, RZ, R27, R6 ;  /* 0x0000001bff0b7219 */ /* 0x000fe20000011606 */
[----:B------:R-:W3:Y:S01]  /*75b0*/  LDC R31, c[0x0][0x610] ;  /* 0x00018400ff1f7b82 */ /* 0x000ee20000000800 */
[----:B------:R-:W-:Y:S01]  /*75c0*/  IMAD.MOV.U32 R10, RZ, RZ, R25 ;  /* 0x000000ffff0a7224 */ /* 0x000fe200078e0019 */
[----:B------:R-:W-:Y:S06]  /*75d0*/  @!P0 BRA `(.L_x_165) ;  /* 0x0000000000288947 */ /* 0x000fec0003800000 */
        /* <DEDUP_REMOVED lines=10> */
.L_x_165:
[----:B------:R-:W-:Y:S02]  /*7680*/  ISETP.NE.AND P0, PT, R2, 0x1, PT ;  /* 0x000000010200780c */ /* 0x000fe40003f05270 */
[----:B-1----:R-:W-:Y:S01]  /*7690*/  SHF.R.U64 R6, R10, R24, R11 ;  /* 0x000000180a067219 */ /* 0x002fe2000000120b */
[----:B0-----:R-:W-:Y:S01]  /*76a0*/  VIADD R11, R20, 0xffffffff ;  /* 0xffffffff140b7836 */ /* 0x001fe20000000000 */
[----:B------:R-:W-:Y:S02]  /*76b0*/  SHF.L.U32 R30, R30, R27, RZ ;  /* 0x0000001b1e1e7219 */ /* 0x000fe400000006ff */
[----:B------:R-:W-:Y:S01]  /*76c0*/  LOP3.LUT R5, R21, R32, RZ, 0xc0, !PT ;  /* 0x0000002015057212 */ /* 0x000fe200078ec0ff */
[----:B------:R-:W-:-:S04]  /*76d0*/  IMAD.MOV R10, RZ, RZ, -R6 ;  /* 0x000000ffff0a7224 */ /* 0x000fc800078e0a06 */
[----:B------:R-:W-:Y:S01]  /*76e0*/  IMAD R6, R30, R6, R5 ;  /* 0x000000061e067224 */ /* 0x000fe200078e0205 */
[----:B------:R-:W-:Y:S01]  /*76f0*/  LOP3.LUT R5, R8, R11, RZ, 0xc0, !PT ;  /* 0x0000000b08057212 */ /* 0x000fe200078ec0ff */
[----:B------:R-:W-:Y:S02]  /*7700*/  @P0 IMAD R7, R9, R23, R4 ;  /* 0x0000001709070224 */ /* 0x000fe400078e0204 */
[----:B--2---:R-:W-:Y:S02]  /*7710*/  IMAD R4, R10, R26, R25 ;  /* 0x0000001a0a047224 */ /* 0x004fe400078e0219 */
[----:B---3--:R-:W-:Y:S02]  /*7720*/  IMAD R7, R6, R31, R7 ;  /* 0x0000001f06077224 */ /* 0x008fe400078e0207 */
[----:B------:R-:W-:Y:S02]  /*7730*/  IMAD R4, R4, R20, R5 ;  /* 0x0000001404047224 */ /* 0x000fe400078e0205 */
[----:B------:R-:W-:-:S02]  /*7740*/  IMAD.MOV.U32 R8, RZ, RZ, 0x1 ;  /* 0x00000001ff087424 */ /* 0x000fc400078e00ff */
[----:B------:R-:W-:Y:S01]  /*7750*/  IMAD.MOV.U32 R6, RZ, RZ, R22 ;  /* 0x000000ffff067224 */ /* 0x000fe200078e0016 */
[----:B------:R-:W-:Y:S02]  /*7760*/  SEL R20, R4, R7, !P0 ;  /* 0x0000000704147207 */ /* 0x000fe40004000000 */
[----:B------:R-:W-:-:S07]  /*7770*/  SEL R21, R7, R4, !P0 ;  /* 0x0000000407157207 */ /* 0x000fce0004000000 */
.L_x_163:
[----:B------:R-:W-:-:S08]  /*7780*/  NOP ;  /* 0x0000000000007918 */ /* 0x000fd00000000000 */
[----:B------:R-:W0:-:S00]  /*7790*/  USETMAXREG.DEALLOC.CTAPOOL 0x28 ;  /* 0x00000028000079c8 */ /* 0x000e0000080e0500 */
[----:B0-----:R-:W-:-:S13]  /*77a0*/  ISETP.NE.AND P0, PT, R3, RZ, PT ;  /* 0x000000ff0300720c */ /* 0x001fda0003f05270 */
[----:B------:R-:W-:Y:S05]  /*77b0*/  @P0 EXIT ;  /* 0x000000000000094d */ /* 0x000fea0003800000 */
[----:B------:R-:W-:Y:S01]  /*77c0*/  LOP3.LUT P0, RZ, R8, 0xff, RZ, 0xc0, !PT ;  /* 0x000000ff08ff7812 */ /* 0x000fe2000780c0ff */
[----:B------:R-:W-:Y:S02]  /*77d0*/  IMAD.MOV.U32 R3, RZ, RZ, 0x1 ;  /* 0x00000001ff037424 */ /* 0x000fe400078e00ff */
[----:B------:R-:W-:-:S10]  /*77e0*/  IMAD.MOV.U32 R8, RZ, RZ, RZ ;  /* 0x000000ffff087224 */ /* 0x000fd400078e00ff */
[----:B------:R-:W-:Y:S05]  /*77f0*/  @!P0 BRA `(.L_x_166) ;  /* 0x0000000c00b48947 */ /* 0x000fea0003800000 */
[----:B------:R-:W0:Y:S01]  /*7800*/  LDC R3, c[0x0][0x28c] ;  /* 0x0000a300ff037b82 */ /* 0x000e220000000800 */
[----:B------:R-:W1:Y:S01]  /*7810*/  S2R R12, SR_CgaCtaId ;  /* 0x00000000000c7919 */ /* 0x000e620000008800 */
[----:B------:R-:W-:Y:S01]  /*7820*/  ULDC UR21, c[0x0][0x658] ;  /* 0x0001960000157ab9 */ /* 0x000fe20000000800 */
[----:B------:R-:W-:Y:S01]  /*7830*/  UMOV UR4, 0xffffffff ;  /* 0xffffffff00047882 */ /* 0x000fe20000000000 */
[----:B------:R-:W-:Y:S01]  /*7840*/  BSSY B0, `(.L_x_166) ;  /* 0x00000e8000007945 */ /* 0x000fe20003800000 */
[----:B------:R-:W-:Y:S01]  /*7850*/  USHF.L.U32 UR4, UR4, UR21, URZ ;  /* 0x0000001504047299 */ /* 0x000fe2000800063f */
[----:B------:R-:W-:Y:S01]  /*7860*/  IMAD.MOV.U32 R10, RZ, RZ, 0x1 ;  /* 0x00000001ff0a7424 */ /* 0x000fe200078e00ff */
[----:B------:R-:W-:Y:S01]  /*7870*/  LOP3.LUT R19, R18, 0x2, RZ, 0xfc, !PT ;  /* 0x0000000212137812 */ /* 0x000fe200078efcff */
[----:B------:R-:W-:Y:S01]  /*7880*/  IMAD.MOV.U32 R8, RZ, RZ, RZ ;  /* 0x000000ffff087224 */ /* 0x000fe200078e00ff */
[----:B------:R-:W-:Y:S01]  /*7890*/  ULDC UR13, c[0x0][0x600] ;  /* 0x00018000000d7ab9 */ /* 0x000fe20000000800 */
[----:B------:R-:W-:Y:S01]  /*78a0*/  UMOV UR5, 0x1 ;  /* 0x0000000100057882 */ /* 0x000fe20000000000 */
[----:B------:R-:W-:-:S02]  /*78b0*/  UIADD3 UR13, UR13, -0x1, URZ ;  /* 0xffffffff0d0d7890 */ /* 0x000fc4000fffe03f */
[----:B------:R-:W-:Y:S02]  /*78c0*/  USHF.L.U32 UR21, UR5, UR21, URZ ;  /* 0x0000001505157299 */ /* 0x000fe4000800063f */
[----:B------:R-:W-:Y:S01]  /*78d0*/  ULOP3.LUT UR29, URZ, UR4, URZ, 0x33, !UPT ;  /* 0x000000043f1d7292 */ /* 0x000fe2000f8e333f */
[----:B------:R-:W-:Y:S01]  /*78e0*/  ULDC.64 UR14, c[0x0][0x198] ;  /* 0x00006600000e7ab9 */ /* 0x000fe20000000a00 */
[----:B0-----:R-:W-:-:S05]  /*78f0*/  VIADD R3, R3, 0x7f ;  /* 0x0000007f03037836 */ /* 0x001fca0000000000 */
[----:B------:R-:W-:-:S04]  /*7900*/  SHF.R.S32.HI R4, RZ, 0x1f, R3 ;  /* 0x0000001fff047819 */ /* 0x000fc80000011403 */
[----:B------:R-:W-:Y:S01]  /*7910*/  LEA.HI R4, R4, R3, RZ, 0x7 ;  /* 0x0000000304047211 */ /* 0x000fe200078f38ff */
[C---:B-1----:R-:W-:Y:S02]  /*7920*/  IMAD.SHL.U32 R11, R12.reuse, 0x40, RZ ;  /* 0x000000400c0b7824 */ /* 0x042fe400078e00ff */
[----:B------:R-:W-:Y:S01]  /*7930*/  IMAD.SHL.U32 R12, R12, 0x800, RZ ;  /* 0x000008000c0c7824 */ /* 0x000fe200078e00ff */
[----:B------:R-:W-:Y:S01]  /*7940*/  SHF.R.S32.HI R9, RZ, 0x7, R4 ;  /* 0x00000007ff097819 */ /* 0x000fe20000011404 */
[----:B------:R-:W-:Y:S01]  /*7950*/  IMAD.MOV.U32 R3, RZ, RZ, 0x1 ;  /* 0x00000001ff037424 */ /* 0x000fe200078e00ff */
[----:B------:R-:W-:Y:S02]  /*7960*/  LOP3.LUT R11, R11, 0x40, RZ, 0xc0, !PT ;  /* 0x000000400b0b7812 */ /* 0x000fe400078ec0ff */
[----:B------:R-:W-:Y:S01]  /*7970*/  LOP3.LUT R12, R12, 0x800, RZ, 0xc0, !PT ;  /* 0x000008000c0c7812 */ /* 0x000fe200078ec0ff */
[----:B------:R-:W-:-:S07]  /*7980*/  VIADD R13, R9, 0x1 ;  /* 0x00000001090d7836 */ /* 0x000fce0000000000 */
.L_x_177:
[----:B------:R-:W-:-:S03]  /*7990*/  UMOV UR4, 0xffffffff ;  /* 0xffffffff00047882 */ /* 0x000fc60000000000 */
[----:B------:R-:W-:Y:S05]  /*79a0*/  BRA.DIV UR4, `(.L_x_167) ;  /* 0x0000001204307947 */ /* 0x000fea000b800000 */
[----:B------:R-:W-:-:S13]  /*79b0*/  ELECT P6, URZ, PT ;  /* 0x00000000003f782f */ /* 0x000fda00038c0000 */
.L_x_188:
[----:B------:R-:W0:Y:S01]  /*79c0*/  LDC R4, c[0x0][0x28c] ;  /* 0x0000a300ff047b82 */ /* 0x000e220000000800 */
[----:B------:R-:W-:Y:S01]  /*79d0*/  BSSY B1, `(.L_x_168) ;  /* 0x000005a000017945 */ /* 0x000fe20003800000 */
[----:B0-----:R-:W-:-:S13]  /*79e0*/  ISETP.LT.OR P6, PT, R4, 0x1, !P6 ;  /* 0x000000010400780c */ /* 0x001fda00077c1670 */
[----:B------:R-:W-:Y:S05]  /*79f0*/  @P6 BRA `(.L_x_169) ;  /* 0x00000004005c6947 */ /* 0x000fea0003800000 */
[----:B------:R-:W-:Y:S02]  /*7a00*/  IMAD.SHL.U32 R21, R21, 0x80, RZ ;  /* 0x0000008015157824 */ /* 0x000fe400078e00ff */
[----:B------:R-:W-:Y:S02]  /*7a10*/  IMAD R20, R20, 0x80, R11 ;  /* 0x0000008014147824 */ /* 0x000fe400078e020b */
[----:B------:R-:W-:Y:S02]  /*7a20*/  IMAD.MOV.U32 R24, RZ, RZ, RZ ;  /* 0x000000ffff187224 */ /* 0x000fe400078e00ff */
[----:B------:R-:W-:Y:S02]  /*7a30*/  IMAD.MOV.U32 R4, RZ, RZ, R13 ;  /* 0x000000ffff047224 */ /* 0x000fe400078e000d */
[----:B------:R-:W-:Y:S02]  /*7a40*/  IMAD.MOV.U32 R5, RZ, RZ, R3 ;  /* 0x000000ffff057224 */ /* 0x000fe400078e0003 */
[----:B------:R-:W-:-:S07]  /*7a50*/  IMAD.MOV.U32 R7, RZ, RZ, R8 ;  /* 0x000000ffff077224 */ /* 0x000fce00078e0008 */
.L_x_172:
[----:B------:R-:W0:Y:S01]  /*7a60*/  S2R R15, SR_CgaCtaId ;  /* 0x00000000000f7919 */ /* 0x000e220000008800 */
[----:B------:R-:W-:Y:S02]  /*7a70*/  MOV R14, 0x400 ;  /* 0x00000400000e7802 */ /* 0x000fe40000000f00 */
[----:B------:R-:W-:Y:S02]  /*7a80*/  ISETP.NE.AND P1, PT, R0, RZ, PT ;  /* 0x000000ff0000720c */ /* 0x000fe40003f25270 */
[----:B0-----:R-:W-:Y:S02]  /*7a90*/  LEA R22, R15, R14, 0x18 ;  /* 0x0000000e0f167211 */ /* 0x001fe400078ec0ff */
[----:B------:R-:W-:-:S09]  /*7aa0*/  SHF.L.U32 R14, R5, 0x1f, RZ ;  /* 0x0000001f050e7819 */ /* 0x000fd200000006ff */
[----:B------:R-:W0:Y:S01]  /*7ab0*/  @!P1 LDC R15, c[0x0][0x500] ;  /* 0x00014000ff0f9b82 */ /* 0x000e220000000800 */
[----:B------:R-:W-:-:S04]  /*7ac0*/  IMAD R23, R7, 0x8, R22 ;  /* 0x0000000807177824 */ /* 0x000fc800078e0216 */
[----:B------:R-:W1:Y:S02]  /*7ad0*/  SYNCS.PHASECHK.TRANS64.TRYWAIT P0, [R23+URZ+0x20], R14 ;  /* 0x0000200e170075a7 */ /* 0x000e64000800017f */
[----:B-1----:R-:W-:Y:S05]  /*7ae0*/  @!P0 BRA `(.L_x_170) ;  /* 0x0000001000008947 */ /* 0x002fea0003800000 */
.L_x_189:
[----:B-1----:R-:W-:Y:S01]  /*7af0*/  PRMT R14, R19, 0x9910, RZ ;  /* 0x00009910130e7816 */ /* 0x002fe200000000ff */
[----:B0-----:R0:W-:Y:S03]  /*7b00*/  @!P1 SYNCS.ARRIVE.TRANS64 RZ, [R23+URZ], R15 ;  /* 0x0000000f17ff99a7 */ /* 0x0011e6000800003f */
[----:B------:R-:W-:-:S13]  /*7b10*/  ISETP.NE.AND P0, PT, R14, 0x2, PT ;  /* 0x000000020e00780c */ /* 0x000fda0003f05270 */
[----:B0-----:R-:W-:Y:S05]  /*7b20*/  @P0 BRA `(.L_x_171) ;  /* 0x0000000000040947 */ /* 0x001fea0003800000 */
[----:B------:R-:W-:Y:S01]  /*7b30*/  BPT.TRAP 0x1 ;  /* 0x000000040000795c */ /* 0x000fe20000300000 */
.L_x_171:
[----:B------:R-:W-:Y:S01]  /*7b40*/  IMAD R14, R7, 0x10000, R22 ;  /* 0x00010000070e7824 */ /* 0x000fe200078e0216 */
[----:B------:R-:W-:Y:S01]  /*7b50*/  R2UR UR10, R24 ;  /* 0x00000000180a72ca */ /* 0x000fe200000e0000 */
[----:B------:R-:W-:Y:S01]  /*7b60*/  UIADD3 UR22, UP0, UR14, 0xf0, URZ ;  /* 0x000000f00e167890 */ /* 0x000fe2000ff1e03f */
[----:B------:R-:W-:Y:S01]  /*7b70*/  R2UR UR9, R23 ;  /* 0x00000000170972ca */ /* 0x000fe200000e0000 */
[----:B------:R-:W-:Y:S01]  /*7b80*/  VIADD R4, R4, 0xffffffff ;  /* 0xffffffff04047836 */ /* 0x000fe20000000000 */
[----:B------:R-:W-:Y:S01]  /*7b90*/  R2UR UR40, R14 ;  /* 0x000000000e2872ca */ /* 0x000fe200000e0000 */
[----:B------:R-:W-:Y:S01]  /*7ba0*/  IMAD R14, R7, 0x4000, R12 ;  /* 0x00004000070e7824 */ /* 0x000fe200078e020c */
[----:B------:R-:W-:Y:S01]  /*7bb0*/  R2UR UR11, R21 ;  /* 0x00000000150b72ca */ /* 0x000fe200000e0000 */
[----:B------:R-:W-:Y:S01]  /*7bc0*/  UIADD3.X UR23, URZ, UR15, URZ, UP0, !UPT ;  /* 0x0000000f3f177290 */ /* 0x000fe200087fe43f */
[----:B------:R-:W-:Y:S01]  /*7bd0*/  R2UR UR12, R6 ;  /* 0x00000000060c72ca */ /* 0x000fe200000e0000 */
[----:B------:R-:W-:Y:S01]  /*7be0*/  IMAD R14, R14, 0x4, R22 ;  /* 0x000000040e0e7824 */ /* 0x000fe200078e0216 */
[----:B------:R-:W-:Y:S01]  /*7bf0*/  R2UR UR35, R20 ;  /* 0x00000000142372ca */ /* 0x000fe200000e0000 */
[----:B------:R-:W-:Y:S01]  /*7c00*/  UIADD3 UR4, UP1, UR14, 0x1f0, URZ ;  /* 0x000001f00e047890 */ /* 0x000fe2000ff3e03f */
[----:B------:R-:W-:Y:S01]  /*7c10*/  ISETP.GT.AND P1, PT, R4, 0x1, PT ;  /* 0x000000010400780c */ /* 0x000fe20003f24270 */
[----:B------:R-:W-:Y:S01]  /*7c20*/  UIADD3 UR58, UR10, 0x20, URZ ;  /* 0x000000200a3a7890 */ /* 0x000fe2000fffe03f */
[----:B------:R-:W-:Y:S01]  /*7c30*/  R2UR UR18, R14 ;  /* 0x000000000e1272ca */ /* 0x000fe200000e0000 */
[----:B------:R-:W-:Y:S01]  /*7c40*/  UIADD3 UR50, UR10, 0x40, URZ ;  /* 0x000000400a327890 */ /* 0x000fe2000fffe03f */
[----:B------:R-:W-:Y:S01]  /*7c50*/  VIADD R7, R7, 0x1 ;  /* 0x0000000107077836 */ /* 0x000fe20000000000 */
[----:B------:R-:W-:Y:S01]  /*7c60*/  UIADD3 UR8, UR40, 0x100, URZ ;  /* 0x0000010028087890 */ /* 0x000fe2000fffe03f */
[----:B------:R-:W-:Y:S01]  /*7c70*/  VIADD R24, R24, 0x80 ;  /* 0x0000008018187836 */ /* 0x000fe20000000000 */
[----:B------:R-:W-:-:S02]  /*7c80*/  UIADD3 UR56, UR40, 0x4100, URZ ;  /* 0x0000410028387890 */ /* 0x000fc4000fffe03f */
[----:B------:R-:W-:Y:S01]  /*7c90*/  UIADD3 UR48, UR40, 0x8100, URZ ;  /* 0x0000810028307890 */ /* 0x000fe2000fffe03f */
[----:B------:R-:W-:Y:S01]  /*7ca0*/  ISETP.NE.AND P0, PT, R7, 0x4, PT ;  /* 0x000000040700780c */ /* 0x000fe20003f05270 */
[----:B------:R-:W-:Y:S02]  /*7cb0*/  UIADD3 UR42, UR10, 0x60, URZ ;  /* 0x000000600a2a7890 */ /* 0x000fe4000fffe03f */
[----:B------:R-:W-:Y:S01]  /*7cc0*/  UIADD3 UR40, UR40, 0xc100, URZ ;  /* 0x0000c10028287890 */ /* 0x000fe2000fffe03f */
[----:B------:R-:W-:Y:S01]  /*7cd0*/  SEL R14, RZ, 0x1, P0 ;  /* 0x00000001ff0e7807 */ /* 0x000fe20000000000 */
[----:B------:R-:W-:Y:S01]  /*7ce0*/  UMOV UR6, 0x0 ;  /* 0x0000000000067882 */ /* 0x000fe20000000000 */
[----:B------:R-:W-:Y:S01]  /*7cf0*/  UMOV UR7, 0x10000000 ;  /* 0x1000000000077882 */ /* 0x000fe20000000000 */
[----:B------:R-:W-:Y:S01]  /*7d00*/  UIADD3.X UR5, URZ, UR15, URZ, UP1, !UPT ;  /* 0x0000000f3f057290 */ /* 0x000fe20008ffe43f */
[----:B------:R0:W-:Y:S01]  /*7d10*/  UTMALDG.3D [UR8], [UR22], desc[UR6] ;  /* 0x00000608160075b4 */ /* 0x0001e20008011000 */
[----:B------:R-:W-:Y:S01]  /*7d20*/  UIADD3 UR32, UR18, 0x40100, URZ ;  /* 0x0004010012207890 */ /* 0x000fe2000fffe03f */
[----:B------:R-:W-:Y:S01]  /*7d30*/  LOP3.LUT R5, R5, R14, RZ, 0x3c, !PT ;  /* 0x0000000e05057212 */ /* 0x000fe200078e3cff */
[----:B------:R-:W-:Y:S01]  /*7d40*/  UIADD3 UR24, UR18, 0x44100, URZ ;  /* 0x0004410012187890 */ /* 0x000fe2000fffe03f */
[----:B------:R-:W-:Y:S01]  /*7d50*/  SEL R7, R7, RZ, P0 ;  /* 0x000000ff07077207 */ /* 0x000fe20000000000 */
[----:B------:R-:W-:Y:S01]  /*7d60*/  UIADD3 UR16, UR18, 0x48100, URZ ;  /* 0x0004810012107890 */ /* 0x000fe2000fffe03f */
[----:B------:R-:W-:Y:S01]  /*7d70*/  UMOV UR57, UR9 ;  /* 0x0000000900397c82 */ /* 0x000fe20008000000 */
        /* <DEDUP_REMOVED lines=8> */
[----:B------:R1:W-:Y:S01]  /*7e00*/  UTMALDG.3D [UR56], [UR22], desc[UR6] ;  /* 0x00000638160075b4 */ /* 0x0003e20008011000 */
[----:B------:R-:W-:Y:S01]  /*7e10*/  UMOV UR30, 0x30000 ;  /* 0x00030000001e7882 */ /* 0x000fe20000000000 */
[----:B------:R-:W-:Y:S01]  /*7e20*/  UMOV UR33, UR9 ;  /* 0x0000000900217c82 */ /* 0x000fe20008000000 */
[----:B------:R-:W-:Y:S01]  /*7e30*/  UMOV UR34, UR10 ;  /* 0x0000000a00227c82 */ /* 0x000fe20008000000 */
[----:B------:R-:W-:Y:S01]  /*7e40*/  UMOV UR36, UR12 ;  /* 0x0000000c00247c82 */ /* 0x000fe20008000000 */
[----:B------:R-:W-:Y:S01]  /*7e50*/  UMOV UR25, UR9 ;  /* 0x0000000900197c82 */ /* 0x000fe20008000000 */
[----:B------:R-:W-:Y:S01]  /*7e60*/  UMOV UR27, UR35 ;  /* 0x00000023001b7c82 */ /* 0x000fe20008000000 */
[----:B------:R-:W-:Y:S01]  /*7e70*/  UMOV UR28, UR12 ;  /* 0x0000000c001c7c82 */ /* 0x000fe20008000000 */
[----:B0-----:R-:W-:Y:S01]  /*7e80*/  UIADD3 UR8, UR18, 0x4c100, URZ ;  /* 0x0004c10012087890 */ /* 0x001fe2000fffe03f */
[----:B------:R1:W-:Y:S01]  /*7e90*/  UTMALDG.3D [UR48], [UR22], desc[UR6] ;  /* 0x00000630160075b4 */ /* 0x0003e20008011000 */
        /* <DEDUP_REMOVED lines=8> */
[----:B------:R1:W-:Y:S01]  /*7f20*/  UTMALDG.3D.MULTICAST [UR32], [UR4], UR30, desc[UR6] ;  /* 0x00000620040073b4 */ /* 0x0003e2000801181e */
[----:B------:R1:W-:Y:S01]  /*7f30*/  UTMALDG.3D.MULTICAST [UR24], [UR4], UR30, desc[UR6] ;  /* 0x00000618040073b4 */ /* 0x0003e2000801181e */
[----:B------:R1:W-:Y:S01]  /*7f40*/  UTMALDG.3D.MULTICAST [UR16], [UR4], UR30, desc[UR6] ;  /* 0x00000610040073b4 */ /* 0x0003e2000801181e */
[----:B------:R1:W-:Y:S02]  /*7f50*/  UTMALDG.3D.MULTICAST [UR8], [UR4], UR30, desc[UR6] ;  /* 0x00000608040073b4 */ /* 0x0003e4000801181e */
[----:B-1----:R-:W-:Y:S05]  /*7f60*/  @P1 BRA `(.L_x_172) ;  /* 0xfffffff800bc1947 */ /* 0x002fea000383ffff */
.L_x_169:
[----:B------:R-:W-:Y:S05]  /*7f70*/  BSYNC B1 ;  /* 0x0000000000017941 */ /* 0x000fea0003800000 */
.L_x_168:
[----:B------:R-:W-:Y:S01]  /*7f80*/  LOP3.LUT P1, RZ, R10, 0xff, RZ, 0xc0, !PT ;  /* 0x000000ff0aff7812 */ /* 0x000fe2000782c0ff */
[----:B------:R-:W-:Y:S01]  /*7f90*/  IMAD.IADD R8, R9, 0x1, R8 ;  /* 0x0000000109087824 */ /* 0x000fe200078e0208 */
[----:B------:R-:W-:Y:S01]  /*7fa0*/  IADD3 R16, P2, R16, UR38, RZ ;  /* 0x0000002610107c10 */ /* 0x000fe2000ff5e0ff */
[----:B------:R-:W-:Y:S01]  /*7fb0*/  ULDC.64 UR4, c[0x0][0x650] ;  /* 0x0001940000047ab9 */ /* 0x000fe20000000a00 */
[----:B------:R-:W-:Y:S01]  /*7fc0*/  BSSY B1, `(.L_x_173) ;  /* 0x000006d000017945 */ /* 0x000fe20003800000 */
[----:B------:R-:W-:Y:S01]  /*7fd0*/  IMAD.MOV.U32 R21, RZ, RZ, -0x1 ;  /* 0xffffffffff157424 */ /* 0x000fe200078e00ff */
[----:B------:R-:W-:Y:S01]  /*7fe0*/  SHF.R.U32.HI R4, RZ, 0x2, R8 ;  /* 0x00000002ff047819 */ /* 0x000fe20000011608 */
[----:B------:R-:W-:Y:S01]  /*7ff0*/  IMAD.MOV.U32 R20, RZ, RZ, -0x1 ;  /* 0xffffffffff147424 */ /* 0x000fe200078e00ff */
[----:B------:R-:W-:Y:S02]  /*8000*/  ISETP.GT.U32.AND P0, PT, R8, 0x3, PT ;  /* 0x000000030800780c */ /* 0x000fe40003f04070 */
[----:B------:R-:W-:-:S02]  /*8010*/  LOP3.LUT R4, R4, 0x1, RZ, 0xc0, !PT ;  /* 0x0000000104047812 */ /* 0x000fc400078ec0ff */
[----:B------:R-:W-:Y:S01]  /*8020*/  ISETP.LT.U32.AND P0, PT, R9, 0x4, P0 ;  /* 0x000000040900780c */ /* 0x000fe20000701070 */
[----:B------:R-:W0:Y:S01]  /*8030*/  @P1 S2R R6, SR_CgaCtaId ;  /* 0x0000000000061919 */ /* 0x000e220000008800 */
[----:B------:R-:W-:Y:S02]  /*8040*/  @P1 MOV R5, 0x400 ;  /* 0x0000040000051802 */ /* 0x000fe40000000f00 */
[----:B------:R-:W-:Y:S02]  /*8050*/  IADD3.X R17, R17, UR37, RZ, P2, !PT ;  /* 0x0000002511117c10 */ /* 0x000fe400097fe4ff */
[----:B------:R-:W-:Y:S02]  /*8060*/  ISETP.GE.U32.AND P2, PT, R16, UR4, PT ;  /* 0x0000000410007c0c */ /* 0x000fe4000bf46070 */
[----:B------:R-:W-:Y:S02]  /*8070*/  LOP3.LUT R8, R8, 0x3, RZ, 0xc0, !PT ;  /* 0x0000000308087812 */ /* 0x000fe400078ec0ff */
[----:B------:R-:W-:-:S02]  /*8080*/  PRMT R10, RZ, 0x7610, R10 ;  /* 0x00007610ff0a7816 */ /* 0x000fc4000000000a */
[----:B0-----:R-:W-:Y:S01]  /*8090*/  @P1 LEA R5, R6, R5, 0x18 ;  /* 0x0000000506051211 */ /* 0x001fe200078ec0ff */
[----:B------:R-:W-:-:S03]  /*80a0*/  IMAD.MOV.U32 R6, RZ, RZ, -0x1 ;  /* 0xffffffffff067424 */ /* 0x000fc600078e00ff */
[----:B------:R0:W-:Y:S01]  /*80b0*/  @P1 SYNCS.ARRIVE.TRANS64.A1T0 RZ, [R5+URZ+0x58], RZ ;  /* 0x000058ff05ff19a7 */ /* 0x0001e2000810003f */
[----:B------:R-:W-:Y:S02]  /*80c0*/  ISETP.NE.U32.AND P1, PT, R4, 0x1, PT ;  /* 0x000000010400780c */ /* 0x000fe40003f25070 */
[----:B------:R-:W-:Y:S02]  /*80d0*/  SEL R4, RZ, 0x1, !P0 ;  /* 0x00000001ff047807 */ /* 0x000fe40004000000 */
[----:B------:R-:W-:Y:S02]  /*80e0*/  ISETP.GE.U32.AND.EX P0, PT, R17, UR5, PT, P2 ;  /* 0x0000000511007c0c */ /* 0x000fe4000bf06120 */
[----:B------:R-:W-:-:S04]  /*80f0*/  ISETP.GT.U32.AND P1, PT, R9, 0x3, !P1 ;  /* 0x000000030900780c */ /* 0x000fc80004f24070 */
[----:B0-----:R-:W-:-:S04]  /*8100*/  SEL R5, RZ, 0x1, !P1 ;  /* 0x00000001ff057807 */ /* 0x001fc80004800000 */
[--C-:B------:R-:W-:Y:S02]  /*8110*/  LOP3.LUT R3, R5, R3, R4.reuse, 0x96, !PT ;  /* 0x0000000305037212 */ /* 0x100fe400078e9604 */
[----:B------:R-:W-:Y:S01]  /*8120*/  PRMT R4, RZ, 0x7610, R4 ;  /* 0x00007610ff047816 */ /* 0x000fe20000000004 */
[----:B------:R-:W-:Y:S06]  /*8130*/  @P0 BRA `(.L_x_174) ;  /* 0x0000000400540947 */ /* 0x000fec0003800000 */
[----:B------:R-:W0:Y:S01]  /*8140*/  S2R R15, SR_CTAID.X ;  /* 0x00000000000f7919 */ /* 0x000e220000002500 */
[----:B------:R-:W-:Y:S01]  /*8150*/  ULDC.64 UR4, c[0x0][0x628] ;  /* 0x00018a0000047ab9 */ /* 0x000fe20000000a00 */
[----:B------:R-:W-:Y:S01]  /*8160*/  ULDC UR7, c[0x0][0x630] ;  /* 0x00018c0000077ab9 */ /* 0x000fe20000000800 */
[----:B------:R-:W-:Y:S01]  /*8170*/  ISETP.NE.U32.AND P0, PT, RZ, UR4, PT ;  /* 0x00000004ff007c0c */ /* 0x000fe2000bf05070 */
[----:B------:R-:W1:Y:S01]  /*8180*/  S2R R20, SR_CTAID.Y ;  /* 0x0000000000147919 */ /* 0x000e620000002600 */
[----:B------:R-:W-:Y:S01]  /*8190*/  ULDC UR8, c[0x0][0x150] ;  /* 0x0000540000087ab9 */ /* 0x000fe20000000800 */
[----:B------:R-:W-:Y:S01]  /*81a0*/  IMAD.MOV.U32 R4, RZ, RZ, R16 ;  /* 0x000000ffff047224 */ /* 0x000fe200078e0010 */
[----:B------:R-:W-:Y:S01]  /*81b0*/  ISETP.NE.AND.EX P0, PT, RZ, UR5, PT, P0 ;  /* 0x00000005ff007c0c */ /* 0x000fe2000bf05300 */
[----:B------:R-:W-:Y:S01]  /*81c0*/  IMAD.MOV.U32 R5, RZ, RZ, R17 ;  /* 0x000000ffff057224 */ /* 0x000fe200078e0011 */
[----:B0-----:R-:W-:-:S11]  /*81d0*/  I2FP.F32.U32 R22, R15 ;  /* 0x0000000f00167245 */ /* 0x001fd60000201000 */
[----:B------:R-:W-:Y:S05]  /*81e0*/  @!P0 BRA `(.L_x_175) ;  /* 0x0000000000288947 */ /* 0x000fea0003800000 */
[----:B------:R-:W-:Y:S02]  /*81f0*/  ULDC UR6, c[0x0][0x634] ;  /* 0x00018d0000067ab9 */ /* 0x000fe40000000800 */
[----:B------:R-:W-:-:S05]  /*8200*/  IADD3 R5, P0, R16, UR6, RZ ;  /* 0x0000000610057c10 */ /* 0x000fca000ff1e0ff */
[----:B------:R-:W-:-:S04]  /*8210*/  IMAD.X R21, RZ, RZ, R17, P0 ;  /* 0x000000ffff157224 */ /* 0x000fc800000e0611 */
[----:B------:R-:W-:-:S04]  /*8220*/  IMAD.WIDE.U32 R6, R21, UR4, RZ ;  /* 0x0000000415067c25 */ /* 0x000fc8000f8e00ff */
[----:B------:R-:W-:-:S04]  /*8230*/  IMAD.WIDE.U32 R6, P0, R5, UR5, R6 ;  /* 0x0000000505067c25 */ /* 0x000fc8000f800006 */
[----:B------:R-:W-:-:S04]  /*8240*/  IMAD.WIDE.U32 R4, R5, UR4, RZ ;  /* 0x0000000405047c25 */ /* 0x000fc8000f8e00ff */
[----:B------:R-:W-:Y:S01]  /*8250*/  IMAD.MOV.U32 R4, RZ, RZ, R7 ;  /* 0x000000ffff047224 */ /* 0x000fe200078e0007 */
[----:B------:R-:W-:Y:S01]  /*8260*/  IADD3 RZ, P1, R5, R6, RZ ;  /* 0x0000000605ff7210 */ /* 0x000fe20007f3e0ff */
[----:B------:R-:W-:-:S04]  /*8270*/  IMAD.X R5, RZ, RZ, RZ, P0 ;  /* 0x000000ffff057224 */ /* 0x000fc800000e06ff */
[----:B------:R-:W-:-:S08]  /*8280*/  IMAD.WIDE.U32.X R4, R21, UR5, R4, P1 ;  /* 0x0000000515047c25 */ /* 0x000fd000088e0404 */
.L_x_175:
[--C-:B------:R-:W-:Y:S01]  /*8290*/  SHF.R.U64 R14, R4, UR7, R5.reuse ;  /* 0x00000007040e7c19 */ /* 0x100fe20008001205 */
[----:B------:R-:W-:Y:S01]  /*82a0*/  FMUL R22, R22, UR8 ;  /* 0x0000000816167c20 */ /* 0x000fe20008400000 */
[----:B------:R-:W-:Y:S01]  /*82b0*/  SHF.R.U32.HI R4, RZ, UR7, R5 ;  /* 0x00000007ff047c19 */ /* 0x000fe20008011605 */
[----:B------:R-:W0:Y:S01]  /*82c0*/  LDC R6, c[0x0][0x144] ;  /* 0x00005100ff067b82 */ /* 0x000e220000000800 */
[----:B------:R-:W-:Y:S01]  /*82d0*/  IADD3 R5, P0, RZ, -R14, RZ ;  /* 0x8000000eff057210 */ /* 0x000fe20007f1e0ff */
[----:B------:R-:W-:Y:S01]  /*82e0*/  ULDC UR6, c[0x0][0x154] ;  /* 0x0000550000067ab9 */ /* 0x000fe20000000800 */
[----:B-1----:R-:W-:Y:S01]  /*82f0*/  I2FP.F32.U32 R7, R20 ;  /* 0x0000001400077245 */ /* 0x002fe20000201000 */
[----:B------:R-:W1:Y:S01]  /*8300*/  F2I.U32.TRUNC.NTZ R22, R22 ;  /* 0x0000001600167305 */ /* 0x000e62000020f000 */
[----:B------:R-:W-:Y:S01]  /*8310*/  ULDC.64 UR4, c[0x0][0x620] ;  /* 0x0001880000047ab9 */ /* 0x000fe20000000a00 */
[----:B------:R-:W-:Y:S01]  /*8320*/  IMAD.X R4, RZ, RZ, ~R4, P0 ;  /* 0x000000ffff047224 */ /* 0x000fe200000e0e04 */
[----:B------:R-:W-:Y:S01]  /*8330*/  ISETP.NE.AND P2, PT, R2, 0x1, PT ;  /* 0x000000010200780c */ /* 0x000fe20003f45270 */
[----:B------:R-:W-:Y:S01]  /*8340*/  FMUL R23, R7, UR6 ;  /* 0x0000000607177c20 */ /* 0x000fe20008400000 */
[----:B------:R-:W2:Y:S01]  /*8350*/  LDC R25, c[0x0][0x148] ;  /* 0x00005200ff197b82 */ /* 0x000ea20000000800 */
[----:B------:R-:W-:Y:S01]  /*8360*/  IMAD R4, R4, UR4, RZ ;  /* 0x0000000404047c24 */ /* 0x000fe2000f8e02ff */
[----:B------:R-:W-:-:S02]  /*8370*/  ULDC.64 UR6, c[0x0][0x640] ;  /* 0x0001900000067ab9 */ /* 0x000fc40000000a00 */
[----:B------:R-:W-:Y:S01]  /*8380*/  ISETP.NE.U32.AND P0, PT, RZ, UR6, PT ;  /* 0x00000006ff007c0c */ /* 0x000fe2000bf05070 */
[----:B------:R-:W3:Y:S01]  /*8390*/  F2I.U32.TRUNC.NTZ R23, R23 ;  /* 0x0000001700177305 */ /* 0x000ee2000020f000 */
[C---:B------:R-:W-:Y:S02]  /*83a0*/  IMAD R7, R5.reuse, UR5, R4 ;  /* 0x0000000505077c24 */ /* 0x040fe4000f8e0204 */
[----:B------:R-:W-:Y:S01]  /*83b0*/  IMAD.WIDE.U32 R4, R5, UR4, R16 ;  /* 0x0000000405047c25 */ /* 0x000fe2000f8e0010 */
[----:B------:R-:W-:Y:S01]  /*83c0*/  ULDC UR4, c[0x0][0x618] ;  /* 0x0001860000047ab9 */ /* 0x000fe20000000800 */
[----:B------:R-:W-:Y:S02]  /*83d0*/  ISETP.NE.AND.EX P0, PT, RZ, UR7, PT, P0 ;  /* 0x00000007ff007c0c */ /* 0x000fe4000bf05300 */
[----:B------:R-:W-:Y:S02]  /*83e0*/  IMAD.IADD R5, R5, 0x1, R7 ;  /* 0x0000000105057824 */ /* 0x000fe400078e0207 */
[----:B-1----:R-:W-:-:S03]  /*83f0*/  IMAD.MOV R22, RZ, RZ, -R22 ;  /* 0x000000ffff167224 */ /* 0x002fc600078e0a16 */
[----:B------:R-:W-:Y:S01]  /*8400*/  SHF.R.U64 R21, R4, UR4, R5 ;  /* 0x0000000404157c19 */ /* 0x000fe20008001205 */
[----:B0-----:R-:W-:Y:S01]  /*8410*/  IMAD R15, R6, R22, R15 ;  /* 0x00000016060f7224 */ /* 0x001fe200078e020f */
[----:B------:R-:W-:Y:S01]  /*8420*/  SHF.R.U32.HI R4, RZ, UR4, R5 ;  /* 0x00000004ff047c19 */ /* 0x000fe20008011605 */
[----:B------:R-:W-:Y:S01]  /*8430*/  ULDC UR4, c[0x0][0x608] ;  /* 0x0001820000047ab9 */ /* 0x000fe20000000800 */
[----:B---3--:R-:W-:Y:S02]  /*8440*/  IMAD.MOV R6, RZ, RZ, -R23 ;  /* 0x000000ffff067224 */ /* 0x008fe400078e0a17 */
[--C-:B------:R-:W-:Y:S02]  /*8450*/  SHF.R.U64 R22, R21, UR4, R4.reuse ;  /* 0x0000000415167c19 */ /* 0x100fe40008001204 */
[----:B------:R-:W-:Y:S01]  /*8460*/  SHF.R.U32.HI R5, RZ, UR4, R4 ;  /* 0x00000004ff057c19 */ /* 0x000fe20008011604 */
[----:B------:R-:W-:Y:S01]  /*8470*/  ULDC UR4, c[0x0][0x658] ;  /* 0x0001960000047ab9 */ /* 0x000fe20000000800 */
[----:B--2---:R-:W-:-:S02]  /*8480*/  @P2 IMAD R15, R25, R6, R20 ;  /* 0x00000006190f2224 */ /* 0x004fc400078e0214 */
[--C-:B------:R-:W-:Y:S02]  /*8490*/  SHF.R.U64 R20, R22, UR4, R5.reuse ;  /* 0x0000000416147c19 */ /* 0x100fe40008001205 */
[----:B------:R-:W-:-:S03]  /*84a0*/  SHF.R.U32.HI R23, RZ, UR4, R5 ;  /* 0x00000004ff177c19 */ /* 0x000fc60008011605 */
[----:B------:R-:W-:Y:S02]  /*84b0*/  IMAD.MOV.U32 R6, RZ, RZ, R20 ;  /* 0x000000ffff067224 */ /* 0x000fe400078e0014 */
[----:B------:R-:W-:Y:S01]  /*84c0*/  IMAD.MOV.U32 R5, RZ, RZ, R23 ;  /* 0x000000ffff057224 */ /* 0x000fe200078e0017 */
[----:B------:R-:W-:Y:S06]  /*84d0*/  @!P0 BRA `(.L_x_176) ;  /* 0x00000000002c8947 */ /* 0x000fec0003800000 */
        /* <DEDUP_REMOVED lines=9> */
[----:B------:R-:W-:-:S04]  /*8570*/  IMAD.WIDE.U32.X R4, R23, UR7, R4, P1 ;  /* 0x0000000717047c25 */ /* 0x000fc800088e0404 */
[----:B------:R-:W-:-:S07]  /*8580*/  IMAD.MOV.U32 R6, RZ, RZ, R4 ;  /* 0x000000ffff067224 */ /* 0x000fce00078e0004 */
.L_x_176:
[----:B------:R-:W-:Y:S01]  /*8590*/  ULDC UR4, c[0x0][0x648] ;  /* 0x0001920000047ab9 */ /* 0x000fe20000000800 */
[----:B------:R-:W-:Y:S01]  /*85a0*/  LOP3.LUT R4, R22, UR29, RZ, 0xc0, !PT ;  /* 0x0000001d16047c12 */ /* 0x000fe2000f8ec0ff */
[----:B------:R-:W-:Y:S01]  /*85b0*/  ULDC UR5, c[0x0][0x610] ;  /* 0x0001840000057ab9 */ /* 0x000fe20000000800 */
[----:B------:R-:W-:Y:S01]  /*85c0*/  SHF.R.U64 R5, R6, UR4, R5 ;  /* 0x0000000406057c19 */ /* 0x000fe20008001205 */
[----:B------:R-:W-:Y:S01]  /*85d0*/  ULDC UR4, c[0x0][0x638] ;  /* 0x00018e0000047ab9 */ /* 0x000fe20000000800 */
[----:B------:R-:W-:-:S03]  /*85e0*/  LOP3.LUT R21, R21, UR13, RZ, 0xc0, !PT ;  /* 0x0000000d15157c12 */ /* 0x000fc6000f8ec0ff */
[----:B------:R-:W-:Y:S02]  /*85f0*/  IMAD.MOV R7, RZ, RZ, -R5 ;  /* 0x000000ffff077224 */ /* 0x000fe400078e0a05 */
[----:B------:R-:W-:Y:S02]  /*8600*/  IMAD R4, R5, UR21, R4 ;  /* 0x0000001505047c24 */ /* 0x000fe4000f8e0204 */
[----:B------:R-:W-:Y:S01]  /*8610*/  IMAD R20, R7, UR4, R20 ;  /* 0x0000000407147c24 */ /* 0x000fe2000f8e0214 */
[----:B------:R-:W-:Y:S01]  /*8620*/  ULDC UR4, c[0x0][0x600] ;  /* 0x0001800000047ab9 */ /* 0x000fe20000000800 */
[----:B------:R-:W-:Y:S02]  /*8630*/  IMAD R15, R4, UR5, R15 ;  /* 0x00000005040f7c24 */ /* 0x000fe4000f8e020f */
[----:B------:R-:W-:Y:S02]  /*8640*/  IMAD R6, R20, UR4, R21 ;  /* 0x0000000414067c24 */ /* 0x000fe4000f8e0215 */
[----:B------:R-:W-:-:S03]  /*8650*/  IMAD.MOV.U32 R4, RZ, RZ, 0x1 ;  /* 0x00000001ff047424 */ /* 0x000fc600078e00ff */
[----:B------:R-:W-:Y:S02]  /*8660*/  SEL R20, R6, R15, !P2 ;  /* 0x0000000f06147207 */ /* 0x000fe40005000000 */
[----:B------:R-:W-:Y:S01]  /*8670*/  SEL R21, R15, R6, !P2 ;  /* 0x000000060f157207 */ /* 0x000fe20005000000 */
[----:B------:R-:W-:-:S07]  /*8680*/  IMAD.MOV.U32 R6, RZ, RZ, R14 ;  /* 0x000000ffff067224 */ /* 0x000fce00078e000e */
.L_x_174:
[----:B------:R-:W-:Y:S05]  /*8690*/  BSYNC B1 ;  /* 0x0000000000017941 */ /* 0x000fea0003800000 */
.L_x_173:
[----:B------:R-:W-:-:S13]  /*86a0*/  LOP3.LUT P0, RZ, R4, 0xff, RZ, 0xc0, !PT ;  /* 0x000000ff04ff7812 */ /* 0x000fda000780c0ff */
[----:B------:R-:W-:Y:S05]  /*86b0*/  @P0 BRA `(.L_x_177) ;  /* 0xfffffff000b40947 */ /* 0x000fea000383ffff */
[----:B------:R-:W-:Y:S05]  /*86c0*/  BSYNC B0 ;  /* 0x0000000000007941 */ /* 0x000fea0003800000 */
.L_x_166:
[----:B------:R-:W-:-:S03]  /*86d0*/  UMOV UR4, 0xffffffff ;  /* 0xffffffff00047882 */ /* 0x000fc60000000000 */
[----:B------:R-:W-:Y:S05]  /*86e0*/  BRA.DIV UR4, `(.L_x_178) ;  /* 0x0000000604147947 */ /* 0x000fea000b800000 */
[----:B------:R-:W-:-:S13]  /*86f0*/  ELECT P6, URZ, PT ;  /* 0x00000000003f782f */ /* 0x000fda00038c0000 */
.L_x_192:
[----:B------:R-:W-:Y:S04]  /*8700*/  BSSY B0, `(.L_x_179) ;  /* 0x000002b000007945 */ /* 0x000fe80003800000 */
[----:B------:R-:W-:Y:S05]  /*8710*/  @!P6 BRA `(.L_x_180) ;  /* 0x0000000000a4e947 */ /* 0x000fea0003800000 */
[----:B------:R-:W-:-:S04]  /*8720*/  LOP3.LUT R18, R18, 0x2, RZ, 0xfc, !PT ;  /* 0x0000000212127812 */ /* 0x000fc800078efcff */
[----:B------:R-:W-:-:S13]  /*8730*/  ISETP.NE.AND P0, PT, R18, 0x3, PT ;  /* 0x000000031200780c */ /* 0x000fda0003f05270 */
[----:B------:R-:W-:Y:S05]  /*8740*/  @!P0 BRA `(.L_x_181) ;  /* 0x0000000000048947 */ /* 0x000fea0003800000 */
[----:B------:R-:W-:Y:S01]  /*8750*/  BPT.TRAP 0x1 ;  /* 0x000000040000795c */ /* 0x000fe20000300000 */
.L_x_181:
[----:B------:R-:W0:Y:S01]  /*8760*/  S2R R5, SR_CgaCtaId ;  /* 0x0000000000057919 */ /* 0x000e220000008800 */
[----:B------:R-:W-:Y:S02]  /*8770*/  MOV R0, 0x400 ;  /* 0x0000040000007802 */ /* 0x000fe40000000f00 */
[----:B------:R-:W-:Y:S02]  /*8780*/  SHF.L.U32 R2, R3, 0x1f, RZ ;  /* 0x0000001f03027819 */ /* 0x000fe400000006ff */
[----:B0-----:R-:W-:-:S05]  /*8790*/  LEA R5, R5, R0, 0x18 ;  /* 0x0000000005057211 */ /* 0x001fca00078ec0ff */
[----:B------:R-:W-:-:S04]  /*87a0*/  VIADD R5, R5, 0x20 ;  /* 0x0000002005057836 */ /* 0x000fc80000000000 */
[C---:B------:R-:W-:Y:S02]  /*87b0*/  IMAD R7, R8.reuse, 0x8, R5 ;  /* 0x0000000808077824 */ /* 0x040fe400078e0205 */
[----:B------:R-:W-:Y:S02]  /*87c0*/  VIADD R8, R8, 0x1 ;  /* 0x0000000108087836 */ /* 0x000fe40000000000 */
[----:B------:R-:W0:Y:S03]  /*87d0*/  SYNCS.PHASECHK.TRANS64.TRYWAIT P0, [R7+URZ], R2 ;  /* 0x00000002070075a7 */ /* 0x000e26000800017f */
[----:B------:R-:W-:-:S04]  /*87e0*/  ISETP.NE.AND P1, PT, R8, 0x4, PT ;  /* 0x000000040800780c */ /* 0x000fc80003f25270 */
[----:B------:R-:W-:Y:S02]  /*87f0*/  SEL R0, RZ, 0x1, P1 ;  /* 0x00000001ff007807 */ /* 0x000fe40000800000 */
[----:B------:R-:W-:Y:S02]  /*8800*/  SEL R8, R8, RZ, P1 ;  /* 0x000000ff08087207 */ /* 0x000fe40000800000 */
[----:B------:R-:W-:-:S03]  /*8810*/  LOP3.LUT R9, R3, R0, RZ, 0x3c, !PT ;  /* 0x0000000003097212 */ /* 0x000fc600078e3cff */
[----:B------:R-:W-:Y:S01]  /*8820*/  IMAD R6, R8, 0x8, R5 ;  /* 0x0000000808067824 */ /* 0x000fe200078e0205 */
[----:B------:R-:W-:Y:S01]  /*8830*/  SHF.L.U32 R3, R9, 0x1f, RZ ;  /* 0x0000001f09037819 */ /* 0x000fe200000006ff */
[----:B0-----:R-:W-:Y:S06]  /*8840*/  @!P0 BRA `(.L_x_182) ;  /* 0x0000000000dc8947 */ /* 0x001fec0003800000 */
.L_x_193:
[----:B------:R-:W1:Y:S01]  /*8850*/  SYNCS.PHASECHK.TRANS64.TRYWAIT P0, [R6+URZ], R3 ;  /* 0x00000003060075a7 */ /* 0x000e62000800017f */
[----:B------:R-:W-:-:S05]  /*8860*/  VIADD R0, R8, 0x1 ;  /* 0x0000000108007836 */ /* 0x000fca0000000000 */
[----:B------:R-:W-:-:S04]  /*8870*/  ISETP.NE.AND P1, PT, R0, 0x4, PT ;  /* 0x000000040000780c */ /* 0x000fc80003f25270 */
[----:B0-----:R-:W-:Y:S02]  /*8880*/  SEL R2, RZ, 0x1, P1 ;  /* 0x00000001ff027807 */ /* 0x001fe40000800000 */
[----:B------:R-:W-:Y:S02]  /*8890*/  SEL R0, R0, RZ, P1 ;  /* 0x000000ff00007207 */ /* 0x000fe40000800000 */
[----:B------:R-:W-:-:S03]  /*88a0*/  LOP3.LUT R9, R9, R2, RZ, 0x3c, !PT ;  /* 0x0000000209097212 */ /* 0x000fc600078e3cff */
[----:B------:R-:W-:Y:S01]  /*88b0*/  IMAD R7, R0, 0x8, R5 ;  /* 0x0000000800077824 */ /* 0x000fe200078e0205 */
[----:B------:R-:W-:Y:S01]  /*88c0*/  SHF.L.U32 R4, R9, 0x1f, RZ ;  /* 0x0000001f09047819 */ /* 0x000fe200000006ff */
[----:B-1----:R-:W-:Y:S06]  /*88d0*/  @!P0 BRA `(.L_x_183) ;  /* 0x0000000000cc8947 */ /* 0x002fec0003800000 */
.L_x_194:
[----:B------:R-:W1:Y:S01]  /*88e0*/  SYNCS.PHASECHK.TRANS64.TRYWAIT P0, [R7+URZ], R4 ;  /* 0x00000004070075a7 */ /* 0x000e62000800017f */
[----:B------:R-:W-:-:S05]  /*88f0*/  VIADD R0, R0, 0x1 ;  /* 0x0000000100007836 */ /* 0x000fca0000000000 */
[----:B------:R-:W-:-:S04]  /*8900*/  ISETP.NE.AND P1, PT, R0, 0x4, PT ;  /* 0x000000040000780c */ /* 0x000fc80003f25270 */
[----:B------:R-:W-:Y:S02]  /*8910*/  SEL R2, RZ, 0x1, P1 ;  /* 0x00000001ff027807 */ /* 0x000fe40000800000 */
[----:B------:R-:W-:Y:S02]  /*8920*/  SEL R0, R0, RZ, P1 ;  /* 0x000000ff00007207 */ /* 0x000fe40000800000 */
[----:B------:R-:W-:Y:S01]  /*8930*/  LOP3.LUT R2, R9, R2, RZ, 0x3c, !PT ;  /* 0x0000000209027212 */ /* 0x000fe200078e3cff */
[----:B-1----:R-:W-:Y:S06]  /*8940*/  @!P0 BRA `(.L_x_184) ;  /* 0x0000000000c48947 */ /* 0x002fec0003800000 */
.L_x_195:
[----:B------:R-:W-:Y:S01]  /*8950*/  IMAD R5, R0, 0x8, R5 ;  /* 0x0000000800057824 */ /* 0x000fe200078e0205 */
[----:B------:R-:W-:-:S07]  /*8960*/  SHF.L.U32 R0, R2, 0x1f, RZ ;  /* 0x0000001f02007819 */ /* 0x000fce00000006ff */
.L_x_185:
[----:B--2---:R2:W3:Y:S02]  /*8970*/  SYNCS.PHASECHK.TRANS64.TRYWAIT P0, [R5+URZ], R0 ;  /* 0x00000000050075a7 */ /* 0x0044e4000800017f */
[----:B---3--:R-:W-:Y:S05]  /*8980*/  @!P0 NANOSLEEP.SYNCS 0x989680 ;  /* 0x009896800000895d */ /* 0x008fea0003900000 */
[----:B------:R-:W3:Y:S02]  /*8990*/  @!P0 SYNCS.PHASECHK.TRANS64 P0, [R5+URZ], R0 ;  /* 0x00000000050085a7 */ /* 0x000ee4000800007f */
[----:B---3--:R-:W-:Y:S05]  /*89a0*/  @!P0 BRA `(.L_x_185) ;  /* 0xfffffffc00f08947 */ /* 0x008fea000383ffff */
.L_x_180:
[----:B------:R-:W-:Y:S05]  /*89b0*/  BSYNC B0 ;  /* 0x0000000000007941 */ /* 0x000fea0003800000 */
.L_x_179:
[----:B------:R-:W-:Y:S05]  /*89c0*/  EXIT ;  /* 0x000000000000794d */ /* 0x000fea0003800000 */
.L_x_21:
[----:B-1----:R1:W2:Y:S02]  /*89d0*/  SYNCS.PHASECHK.TRANS64.TRYWAIT P1, [R3+URZ], R0 ;  /* 0x00000000030075a7 */ /* 0x0022a4000802017f */
[----:B--2---:R-:W-:Y:S05]  /*89e0*/  @!P1 NANOSLEEP.SYNCS 0x989680 ;  /* 0x009896800000995d */ /* 0x004fea0003900000 */
[----:B------:R-:W2:Y:S02]  /*89f0*/  @!P1 SYNCS.PHASECHK.TRANS64 P1, [R3+URZ], R0 ;  /* 0x00000000030095a7 */ /* 0x000ea4000802007f */
[----:B--2---:R-:W-:Y:S05]  /*8a00*/  @!P1 BRA `(.L_x_21) ;  /* 0xfffffffc00f09947 */ /* 0x004fea000383ffff */
[----:B------:R-:W-:Y:S05]  /*8a10*/  BRA `(.L_x_20) ;  /* 0xffffff8c00647947 */ /* 0x000fea000383ffff */
.L_x_26:
[----:B-1----:R1:W2:Y:S02]  /*8a20*/  SYNCS.PHASECHK.TRANS64.TRYWAIT P1, [R5+URZ], R4 ;  /* 0x00000004050075a7 */ /* 0x0022a4000802017f */
[----:B--2---:R-:W-:Y:S05]  /*8a30*/  @!P1 NANOSLEEP.SYNCS 0x989680 ;  /* 0x009896800000995d */ /* 0x004fea0003900000 */
[----:B------:R-:W2:Y:S02]  /*8a40*/  @!P1 SYNCS.PHASECHK.TRANS64 P1, [R5+URZ], R4 ;  /* 0x00000004050095a7 */ /* 0x000ea4000802007f */
[----:B--2---:R-:W-:Y:S05]  /*8a50*/  @!P1 BRA `(.L_x_26) ;  /* 0xfffffffc00f09947 */ /* 0x004fea000383ffff */
[----:B------:R-:W-:Y:S05]  /*8a60*/  BRA `(.L_x_25) ;  /* 0xffffff94008c7947 */ /* 0x000fea000383ffff */
.L_x_167:
[----:B------:R-:W-:Y:S01]  /*8a70*/  BSSY B1, `(.L_x_186) ;  /* 0x0000006000017945 */ /* 0x000fe20003800000 */
[----:B------:R-:W-:-:S07]  /*8a80*/  IMAD.MOV.U32 R15, RZ, RZ, -0x1 ;  /* 0xffffffffff0f7424 */ /* 0x000fce00078e00ff */
[----:B------:R-:W-:Y:S05]  /*8a90*/  WARPSYNC.COLLECTIVE R15, `(.L_x_187) ;  /* 0x000000000f0c7348 */ /* 0x000fea0003c00000 */
[----:B------:R-:W-:Y:S02]  /*8aa0*/  ELECT P6, UR62, PT ;  /* 0x00000000003e782f */ /* 0x000fe400038c0000 */
[----:B------:R-:W-:Y:S01]  /*8ab0*/  MOV R14, UR62 ;  /* 0x0000003e000e7c02 */ /* 0x000fe20008000f00 */
[----:B------:R-:W-:Y:S10]  /*8ac0*/  ENDCOLLECTIVE ;  /* 0x000000000000791b */ /* 0x000ff40003800000 */
.L_x_187:
[----:B------:R-:W-:Y:S05]  /*8ad0*/  BSYNC B1 ;  /* 0x0000000000017941 */ /* 0x000fea0003800000 */
.L_x_186:
[----:B------:R-:W-:Y:S05]  /*8ae0*/  BRA `(.L_x_188) ;  /* 0xffffffec00b47947 */ /* 0x000fea000383ffff */
.L_x_170:
[----:B-1----:R1:W2:Y:S02]  /*8af0*/  SYNCS.PHASECHK.TRANS64.TRYWAIT P0, [R23+URZ+0x20], R14 ;  /* 0x0000200e170075a7 */ /* 0x0022a4000800017f */
[----:B--2---:R-:W-:Y:S05]  /*8b00*/  @!P0 NANOSLEEP.SYNCS 0x989680 ;  /* 0x009896800000895d */ /* 0x004fea0003900000 */
[----:B------:R-:W2:Y:S02]  /*8b10*/  @!P0 SYNCS.PHASECHK.TRANS64 P0, [R23+URZ+0x20], R14 ;  /* 0x0000200e170085a7 */ /* 0x000ea4000800007f */
[----:B--2---:R-:W-:Y:S05]  /*8b20*/  @!P0 BRA `(.L_x_170) ;  /* 0xfffffffc00f08947 */ /* 0x004fea000383ffff */
[----:B------:R-:W-:Y:S05]  /*8b30*/  BRA `(.L_x_189) ;  /* 0xffffffec00ec7947 */ /* 0x000fea000383ffff */
.L_x_178:
[----:B------:R-:W-:Y:S01]  /*8b40*/  BSSY B0, `(.L_x_190) ;  /* 0x0000006000007945 */ /* 0x000fe20003800000 */
[----:B------:R-:W-:-:S07]  /*8b50*/  IMAD.MOV.U32 R15, RZ, RZ, -0x1 ;  /* 0xffffffffff0f7424 */ /* 0x000fce00078e00ff */
[----:B------:R-:W-:Y:S05]  /*8b60*/  WARPSYNC.COLLECTIVE R15, `(.L_x_191) ;  /* 0x000000000f0c7348 */ /* 0x000fea0003c00000 */
[----:B------:R-:W-:Y:S02]  /*8b70*/  ELECT P6, UR62, PT ;  /* 0x00000000003e782f */ /* 0x000fe400038c0000 */
[----:B------:R-:W-:Y:S01]  /*8b80*/  MOV R14, UR62 ;  /* 0x0000003e000e7c02 */ /* 0x000fe20008000f00 */
[----:B------:R-:W-:Y:S10]  /*8b90*/  ENDCOLLECTIVE ;  /* 0x000000000000791b */ /* 0x000ff40003800000 */
.L_x_191:
[----:B------:R-:W-:Y:S05]  /*8ba0*/  BSYNC B0 ;  /* 0x0000000000007941 */ /* 0x000fea0003800000 */
.L_x_190:
[----:B------:R-:W-:Y:S05]  /*8bb0*/  BRA `(.L_x_192) ;  /* 0xfffffff800d07947 */ /* 0x000fea000383ffff */
.L_x_182:
[----:B0-----:R0:W1:Y:S02]  /*8bc0*/  SYNCS.PHASECHK.TRANS64.TRYWAIT P0, [R7+URZ], R2 ;  /* 0x00000002070075a7 */ /* 0x001064000800017f */
[----:B-1----:R-:W-:Y:S05]  /*8bd0*/  @!P0 NANOSLEEP.SYNCS 0x989680 ;  /* 0x009896800000895d */ /* 0x002fea0003900000 */
[----:B------:R-:W1:Y:S02]  /*8be0*/  @!P0 SYNCS.PHASECHK.TRANS64 P0, [R7+URZ], R2 ;  /* 0x00000002070085a7 */ /* 0x000e64000800007f */
[----:B-1----:R-:W-:Y:S05]  /*8bf0*/  @!P0 BRA `(.L_x_182) ;  /* 0xfffffffc00f08947 */ /* 0x002fea000383ffff */
[----:B------:R-:W-:Y:S05]  /*8c00*/  BRA `(.L_x_193) ;  /* 0xfffffffc00107947 */ /* 0x000fea000383ffff */
.L_x_183:
[----:B0-----:R0:W1:Y:S02]  /*8c10*/  SYNCS.PHASECHK.TRANS64.TRYWAIT P0, [R6+URZ], R3 ;  /* 0x00000003060075a7 */ /* 0x001064000800017f */
[----:B-1----:R-:W-:Y:S05]  /*8c20*/  @!P0 NANOSLEEP.SYNCS 0x989680 ;  /* 0x009896800000895d */ /* 0x002fea0003900000 */
[----:B------:R-:W1:Y:S02]  /*8c30*/  @!P0 SYNCS.PHASECHK.TRANS64 P0, [R6+URZ], R3 ;  /* 0x00000003060085a7 */ /* 0x000e64000800007f */
[----:B-1----:R-:W-:Y:S05]  /*8c40*/  @!P0 BRA `(.L_x_183) ;  /* 0xfffffffc00f08947 */ /* 0x002fea000383ffff */
[----:B------:R-:W-:Y:S05]  /*8c50*/  BRA `(.L_x_194) ;  /* 0xfffffffc00207947 */ /* 0x000fea000383ffff */
.L_x_184:
[----:B-1----:R1:W2:Y:S02]  /*8c60*/  SYNCS.PHASECHK.TRANS64.TRYWAIT P0, [R7+URZ], R4 ;  /* 0x00000004070075a7 */ /* 0x0022a4000800017f */
[----:B--2---:R-:W-:Y:S05]  /*8c70*/  @!P0 NANOSLEEP.SYNCS 0x989680 ;  /* 0x009896800000895d */ /* 0x004fea0003900000 */
[----:B------:R-:W2:Y:S02]  /*8c80*/  @!P0 SYNCS.PHASECHK.TRANS64 P0, [R7+URZ], R4 ;  /* 0x00000004070085a7 */ /* 0x000ea4000800007f */
[----:B--2---:R-:W-:Y:S05]  /*8c90*/  @!P0 BRA `(.L_x_184) ;  /* 0xfffffffc00f08947 */ /* 0x004fea000383ffff */
[----:B------:R-:W-:Y:S05]  /*8ca0*/  BRA `(.L_x_195) ;  /* 0xfffffffc00287947 */ /* 0x000fea000383ffff */
.L_x_196:
[----:B------:R-:W-:-:S00]  /*8cb0*/  BRA `(.L_x_196) ;  /* 0xfffffffc00fc7947 */ /* 0x000fc0000383ffff */
[----:B------:R-:W-:-:S00]  /*8cc0*/  NOP ;  /* 0x0000000000007918 */ /* 0x000fc00000000000 */
        /* <DEDUP_REMOVED lines=11> */
.L_x_197:


//--------------------- .nv.global.init           --------------------------
	.section	.nv.global.init,"aw",@progbits
.nv.global.init:
	.type		$str$22,@object
	.size		$str$22,($str$23 - $str$22)
$str$22:
        /*0000*/ 	.byte	0x6b, 0x5f, 0x74, 0x69, 0x6c, 0x65, 0x5f, 0x63, 0x6f, 0x75, 0x6e, 0x74, 0x20, 0x3e, 0x3d, 0x20
        /*0010*/ 	.byte	0x31, 0x00
	.type		$str$23,@object
	.size		$str$23,(__unnamed_1 - $str$23)
$str$23:
        /*0012*/ 	.byte	0x2f, 0x74, 0x6d, 0x70, 0x2f, 0x63, 0x75, 0x74, 0x6c, 0x61, 0x73, 0x73, 0x5f, 0x73, 0x77, 0x65
        /*0022*/ 	.byte	0x65, 0x70, 0x5f, 0x73, 0x72, 0x63, 0x2f, 0x69, 0x6e, 0x63, 0x6c, 0x75, 0x64, 0x65, 0x2f, 0x63
        /*0032*/ 	.byte	0x75, 0x74, 0x6c, 0x61, 0x73, 0x73, 0x2f, 0x67, 0x65, 0x6d, 0x6d, 0x2f, 0x63, 0x6f, 0x6c, 0x6c
        /*0042*/ 	.byte	0x65, 0x63, 0x74, 0x69, 0x76, 0x65, 0x2f, 0x73, 0x6d, 0x39, 0x30, 0x5f, 0x6d, 0x6d, 0x61, 0x5f
        /*0052*/ 	.byte	0x74, 0x6d, 0x61, 0x5f, 0x67, 0x6d, 0x6d, 0x61, 0x5f, 0x73, 0x73, 0x5f, 0x77, 0x61, 0x72, 0x70
        /*0062*/ 	.byte	0x73, 0x70, 0x65, 0x63, 0x69, 0x61, 0x6c, 0x69, 0x7a, 0x65, 0x64, 0x2e, 0x68, 0x70, 0x70, 0x00
	.type		__unnamed_1,@object
	.size		__unnamed_1,(.L_0 - __unnamed_1)
__unnamed_1:
        /*0072*/ 	.byte	0x76, 0x6f, 0x69, 0x64, 0x20, 0x63, 0x75, 0x74, 0x6c, 0x61, 0x73, 0x73, 0x3a, 0x3a, 0x67, 0x65
        /* <DEDUP_REMOVED lines=177> */
        /*0b92*/ 	.byte	0x69, 0x64, 0x65, 0x6e, 0x74, 0x69, 0x74, 0x79, 0x5d, 0x00
.L_0:


//--------------------- .nv.shared._ZN7cutlass13device_kernelINS_4gemm6kernel13GemmUniversalIN4cute5tupleIJiiiiEEENS1_10collective13CollectiveMmaINS1_34MainloopSm90TmaGmmaWarpSpecializedILi4ENS5_IJNS4_1CILi2EEENSA_ILi1EEESC_EEENS1_35KernelTmaWarpSpecializedCooperativeEEENS5_IJNSA_ILi128EEESG_SG_EEENS_10tfloat32_tENS5_IJlSC_lEEESI_SJ_NS4_8TiledMMAINS4_8MMA_AtomIJNS4_4SM904GMMA30MMA_64x128x8_F32TF32TF32_SS_TNILNSN_7ScaleInE1ELSP_1EEEEEENS4_6LayoutISD_NS5_IJSC_NSA_ILi0EEEST_EEEEENS5_IJNS4_10UnderscoreESW_SW_EEEEENS4_13SM90_TMA_LOADENS4_14ComposedLayoutINS4_7SwizzleILi3ELi4ELi3EEENS4_18smem_ptr_flag_bitsILi32EEENSS_INS5_IJNSA_ILi8EEENSA_ILi32EEEEEENS5_IJS16_SC_EEEEEEEvNS4_8identityENS4_23SM90_TMA_LOAD_MULTICASTES1A_vS1B_EENS_8epilogue10collective6detail29Sm90TmaWarpSpecializedAdapterINS1F_15DefaultEpilogueISI_SJ_SJ_NS1E_6thread17LinearCombinationISI_Li1EffLNS1J_9ScaleType4KindE0ELNS_15FloatRoundStyleE2ESI_EENS1_15EpilogueDefaultEEEEEvvEEEEvNT_6ParamsE --------------------------
	.section	.nv.shared._ZN7cutlass13device_kernelINS_4gemm6kernel13GemmUniversalIN4cute5tupleIJiiiiEEENS1_10collective13CollectiveMmaINS1_34MainloopSm90TmaGmmaWarpSpecializedILi4ENS5_IJNS4_1CILi2EEENSA_ILi1EEESC_EEENS1_35KernelTmaWarpSpecializedCooperativeEEENS5_IJNSA_ILi128EEESG_SG_EEENS_10tfloat32_tENS5_IJlSC_lEEESI_SJ_NS4_8TiledMMAINS4_8MMA_AtomIJNS4_4SM904GMMA30MMA_64x128x8_F32TF32TF32_SS_TNILNSN_7ScaleInE1ELSP_1EEEEEENS4_6LayoutISD_NS5_IJSC_NSA_ILi0EEEST_EEEEENS5_IJNS4_10UnderscoreESW_SW_EEEEENS4_13SM90_TMA_LOADENS4_14ComposedLayoutINS4_7SwizzleILi3ELi4ELi3EEENS4_18smem_ptr_flag_bitsILi32EEENSS_INS5_IJNSA_ILi8EEENSA_ILi32EEEEEENS5_IJS16_SC_EEEEEEEvNS4_8identityENS4_23SM90_TMA_LOAD_MULTICASTES1A_vS1B_EENS_8epilogue10collective6detail29Sm90TmaWarpSpecializedAdapterINS1F_15DefaultEpilogueISI_SJ_SJ_NS1E_6thread17LinearCombinationISI_Li1EffLNS1J_9ScaleType4KindE0ELNS_15FloatRoundStyleE2ESI_EENS1_15EpilogueDefaultEEEEEvvEEEEvNT_6ParamsE,"aw",@nobits
	.sectionflags	@""
	.align	16
	.zero		1024


//--------------------- .nv.shared.reserved.0     --------------------------
	.section	.nv.shared.reserved.0,"aw",@nobits
	.weak		__nv_reservedSMEM_offset_0_alias
	.size		__nv_reservedSMEM_offset_0_alias, 0, 0
	.other		__nv_reservedSMEM_offset_0_alias,@"STO_CUDA_RESERVED_SHARED STV_DEFAULT"
__nv_reservedSMEM_offset_0_alias:
	.zero		0


//--------------------- .nv.global                --------------------------
	.section	.nv.global,"aw",@nobits
.nv.global:
	.type		_ZN39_INTERNAL_26488108_4_k_cu_ea3ae56d_68544cute1_E,@object
	.size		_ZN39_INTERNAL_26488108_4_k_cu_ea3ae56d_68544cute1_E,(_ZN39_INTERNAL_26488108_4_k_cu_ea3ae56d_68544cuda3std3__45__cpo6cbeginE - _ZN39_INTERNAL_26488108_4_k_cu_ea3ae56d_68544cute1_E)
_ZN39_INTERNAL_26488108_4_k_cu_ea3ae56d_68544cute1_E:
	.zero		1
	.type		_ZN39_INTERNAL_26488108_4_k_cu_ea3ae56d_68544cuda3std3__45__cpo6cbeginE,@object
	.size		_ZN39_INTERNAL_26488108_4_k_cu_ea3ae56d_68544cuda3std3__45__cpo6cbeginE,(_ZN39_INTERNAL_26488108_4_k_cu_ea3ae56d_68544cuda3std3__48in_placeE - _ZN39_INTERNAL_26488108_4_k_cu_ea3ae56d_68544cuda3std3__45__cpo6cbeginE)
_ZN39_INTERNAL_26488108_4_k_cu_ea3ae56d_68544cuda3std3__45__cpo6cbeginE:
	.zero		1
	.type		_ZN39_INTERNAL_26488108_4_k_cu_ea3ae56d_68544cuda3std3__48in_placeE,@object
	.size		_ZN39_INTERNAL_26488108_4_k_cu_ea3ae56d_68544cuda3std3__48in_placeE,(_ZN39_INTERNAL_26488108_4_k_cu_ea3ae56d_68544cuda3std6ranges3__45__cpo9iter_moveE - _ZN39_INTERNAL_26488108_4_k_cu_ea3ae56d_68544cuda3std3__48in_placeE)
_ZN39_INTERNAL_26488108_4_k_cu_ea3ae56d_68544cuda3std3__48in_placeE:
	.zero		1
	.type		_ZN39_INTERNAL_26488108_4_k_cu_ea3ae56d_68544cuda3std6ranges3__45__cpo9iter_moveE,@object
	.size		_ZN39_INTERNAL_26488108_4_k_cu_ea3ae56d_68544cuda3std6ranges3__45__cpo9iter_moveE,(_ZN39_INTERNAL_26488108_4_k_cu_ea3ae56d_68544cuda3std3__45__cpo5beginE - _ZN39_INTERNAL_26488108_4_k_cu_ea3ae56d_68544cuda3std6ranges3__45__cpo9iter_moveE)
_ZN39_INTERNAL_26488108_4_k_cu_ea3ae56d_68544cuda3std6ranges3__45__cpo9iter_moveE:
	.zero		1
	.type		_ZN39_INTERNAL_26488108_4_k_cu_ea3ae56d_68544cuda3std3__45__cpo5beginE,@object
	.size		_ZN39_INTERNAL_26488108_4_k_cu_ea3ae56d_68544cuda3std3__45__cpo5beginE,(_ZN39_INTERNAL_26488108_4_k_cu_ea3ae56d_68544cuda3std3__441_GLOBAL__N__26488108_4_k_cu_ea3ae56d_68546ignoreE - _ZN39_INTERNAL_26488108_4_k_cu_ea3ae56d_68544cuda3std3__45__cpo5beginE)
_ZN39_INTERNAL_26488108_4_k_cu_ea3ae56d_68544cuda3std3__45__cpo5beginE:
	.zero		1
	.type		_ZN39_INTERNAL_26488108_4_k_cu_ea3ae56d_68544cuda3std3__441_GLOBAL__N__26488108_4_k_cu_ea3ae56d_68546ignoreE,@object
	.size		_ZN39_INTERNAL_26488108_4_k_cu_ea3ae56d_68544cuda3std3__441_GLOBAL__N__26488108_4_k_cu_ea3ae56d_68546ignoreE,(_ZN39_INTERNAL_26488108_4_k_cu_ea3ae56d_68544cute7productE - _ZN39_INTERNAL_26488108_4_k_cu_ea3ae56d_68544cuda3std3__441_GLOBAL__N__26488108_4_k_cu_ea3ae56d_68546ignoreE)
_ZN39_INTERNAL_26488108_4_k_cu_ea3ae56d_68544cuda3std3__441_GLOBAL__N__26488108_4_k_cu_ea3ae56d_68546ignoreE:
	.zero		1
	.type		_ZN39_INTERNAL_26488108_4_k_cu_ea3ae56d_68544cute7productE,@object
	.size		_ZN39_INTERNAL_26488108_4_k_cu_ea3ae56d_68544cute7productE,(_ZN39_INTERNAL_26488108_4_k_cu_ea3ae56d_68544cuda3std3__45__cpo3endE - _ZN39_INTERNAL_26488108_4_k_cu_ea3ae56d_68544cute7productE)
_ZN39_INTERNAL_26488108_4_k_cu_ea3ae56d_68544cute7productE:
	.zero		1
	.type		_ZN39_INTERNAL_26488108_4_k_cu_ea3ae56d_68544cuda3std3__45__cpo3endE,@object
	.size		_ZN39_INTERNAL_26488108_4_k_cu_ea3ae56d_68544cuda3std3__45__cpo3endE,(_ZN39_INTERNAL_26488108_4_k_cu_ea3ae56d_68544cuda3std3__419piecewise_constructE - _ZN39_INTERNAL_26488108_4_k_cu_ea3ae56d_68544cuda3std3__45__cpo3endE)
_ZN39_INTERNAL_26488108_4_k_cu_ea3ae56d_68544cuda3std3__45__cpo3endE:
	.zero		1
	.type		_ZN39_INTERNAL_26488108_4_k_cu_ea3ae56d_68544cuda3std3__419piecewise_constructE,@object
	.size		_ZN39_INTERNAL_26488108_4_k_cu_ea3ae56d_68544cuda3std3__419piecewise_constructE,(_ZN39_INTERNAL_26488108_4_k_cu_ea3ae56d_68544cuda3std3__45__cpo4cendE - _ZN39_INTERNAL_26488108_4_k_cu_ea3ae56d_68544cuda3std3__419piecewise_constructE)
_ZN39_INTERNAL_26488108_4_k_cu_ea3ae56d_68544cuda3std3__419piecewise_constructE:
	.zero		1
	.type		_ZN39_INTERNAL_26488108_4_k_cu_ea3ae56d_68544cuda3std3__45__cpo4cendE,@object
	.size		_ZN39_INTERNAL_26488108_4_k_cu_ea3ae56d_68544cuda3std3__45__cpo4cendE,(_ZN39_INTERNAL_26488108_4_k_cu_ea3ae56d_68544cuda3std6ranges3__45__cpo4swapE - _ZN39_INTERNAL_26488108_4_k_cu_ea3ae56d_68544cuda3std3__45__cpo4cendE)
_ZN39_INTERNAL_26488108_4_k_cu_ea3ae56d_68544cuda3std3__45__cpo4cendE:
	.zero		1
	.type		_ZN39_INTERNAL_26488108_4_k_cu_ea3ae56d_68544cuda3std6ranges3__45__cpo4swapE,@object
	.size		_ZN39_INTERNAL_26488108_4_k_cu_ea3ae56d_68544cuda3std6ranges3__45__cpo4swapE,(.L_8 - _ZN39_INTERNAL_26488108_4_k_cu_ea3ae56d_68544cuda3std6ranges3__45__cpo4swapE)
_ZN39_INTERNAL_26488108_4_k_cu_ea3ae56d_68544cuda3std6ranges3__45__cpo4swapE:
	.zero		1
.L_8:


//--------------------- .nv.constant0._ZN7cutlass13device_kernelINS_4gemm6kernel13GemmUniversalIN4cute5tupleIJiiiiEEENS1_10collective13CollectiveMmaINS1_34MainloopSm90TmaGmmaWarpSpecializedILi4ENS5_IJNS4_1CILi2EEENSA_ILi1EEESC_EEENS1_35KernelTmaWarpSpecializedCooperativeEEENS5_IJNSA_ILi128EEESG_SG_EEENS_10tfloat32_tENS5_IJlSC_lEEESI_SJ_NS4_8TiledMMAINS4_8MMA_AtomIJNS4_4SM904GMMA30MMA_64x128x8_F32TF32TF32_SS_TNILNSN_7ScaleInE1ELSP_1EEEEEENS4_6LayoutISD_NS5_IJSC_NSA_ILi0EEEST_EEEEENS5_IJNS4_10UnderscoreESW_SW_EEEEENS4_13SM90_TMA_LOADENS4_14ComposedLayoutINS4_7SwizzleILi3ELi4ELi3EEENS4_18smem_ptr_flag_bitsILi32EEENSS_INS5_IJNSA_ILi8EEENSA_ILi32EEEEEENS5_IJS16_SC_EEEEEEEvNS4_8identityENS4_23SM90_TMA_LOAD_MULTICASTES1A_vS1B_EENS_8epilogue10collective6detail29Sm90TmaWarpSpecializedAdapterINS1F_15DefaultEpilogueISI_SJ_SJ_NS1E_6thread17LinearCombinationISI_Li1EffLNS1J_9ScaleType4KindE0ELNS_15FloatRoundStyleE2ESI_EENS1_15EpilogueDefaultEEEEEvvEEEEvNT_6ParamsE --------------------------
	.section	.nv.constant0._ZN7cutlass13device_kernelINS_4gemm6kernel13GemmUniversalIN4cute5tupleIJiiiiEEENS1_10collective13CollectiveMmaINS1_34MainloopSm90TmaGmmaWarpSpecializedILi4ENS5_IJNS4_1CILi2EEENSA_ILi1EEESC_EEENS1_35KernelTmaWarpSpecializedCooperativeEEENS5_IJNSA_ILi128EEESG_SG_EEENS_10tfloat32_tENS5_IJlSC_lEEESI_SJ_NS4_8TiledMMAINS4_8MMA_AtomIJNS4_4SM904GMMA30MMA_64x128x8_F32TF32TF32_SS_TNILNSN_7ScaleInE1ELSP_1EEEEEENS4_6LayoutISD_NS5_IJSC_NSA_ILi0EEEST_EEEEENS5_IJNS4_10UnderscoreESW_SW_EEEEENS4_13SM90_TMA_LOADENS4_14ComposedLayoutINS4_7SwizzleILi3ELi4ELi3EEENS4_18smem_ptr_flag_bitsILi32EEENSS_INS5_IJNSA_ILi8EEENSA_ILi32EEEEEENS5_IJS16_SC_EEEEEEEvNS4_8identityENS4_23SM90_TMA_LOAD_MULTICASTES1A_vS1B_EENS_8epilogue10collective6detail29Sm90TmaWarpSpecializedAdapterINS1F_15DefaultEpilogueISI_SJ_SJ_NS1E_6thread17LinearCombinationISI_Li1EffLNS1J_9ScaleType4KindE0ELNS_15FloatRoundStyleE2ESI_EENS1_15EpilogueDefaultEEEEEvvEEEEvNT_6ParamsE,"a",@progbits
	.sectionflags	@""
	.align	4
.nv.constant0._ZN7cutlass13device_kernelINS_4gemm6kernel13GemmUniversalIN4cute5tupleIJiiiiEEENS1_10collective13CollectiveMmaINS1_34MainloopSm90TmaGmmaWarpSpecializedILi4ENS5_IJNS4_1CILi2EEENSA_ILi1EEESC_EEENS1_35KernelTmaWarpSpecializedCooperativeEEENS5_IJNSA_ILi128EEESG_SG_EEENS_10tfloat32_tENS5_IJlSC_lEEESI_SJ_NS4_8TiledMMAINS4_8MMA_AtomIJNS4_4SM904GMMA30MMA_64x128x8_F32TF32TF32_SS_TNILNSN_7ScaleInE1ELSP_1EEEEEENS4_6LayoutISD_NS5_IJSC_NSA_ILi0EEEST_EEEEENS5_IJNS4_10UnderscoreESW_SW_EEEEENS4_13SM90_TMA_LOADENS4_14ComposedLayoutINS4_7SwizzleILi3ELi4ELi3EEENS4_18smem_ptr_flag_bitsILi32EEENSS_INS5_IJNSA_ILi8EEENSA_ILi32EEEEEENS5_IJS16_SC_EEEEEEEvNS4_8identityENS4_23SM90_TMA_LOAD_MULTICASTES1A_vS1B_EENS_8epilogue10collective6detail29Sm90TmaWarpSpecializedAdapterINS1F_15DefaultEpilogueISI_SJ_SJ_NS1E_6thread17LinearCombinationISI_Li1EffLNS1J_9ScaleType4KindE0ELNS_15FloatRoundStyleE2ESI_EENS1_15EpilogueDefaultEEEEEvvEEEEvNT_6ParamsE:
	.zero		1664


//--------------------- SYMBOLS --------------------------

	.type		.nv.reservedSmem.offset0,@object
	.size		.nv.reservedSmem.offset0,0x4
	.type		__assertfail,@function
